//
// Generated by NVIDIA NVVM Compiler
//
// Compiler Build ID: CL-36424714
// Cuda compilation tools, release 13.0, V13.0.88
// Based on NVVM 20.0.0
//

.version 9.0
.target sm_100
.address_size 64

	// .globl	_Z3addiPfS_

.visible .entry _Z3addiPfS_(
	.param .u32 _Z3addiPfS__param_0,
	.param .u64 .ptr .align 1 _Z3addiPfS__param_1,
	.param .u64 .ptr .align 1 _Z3addiPfS__param_2
)
{
	.reg .pred 	%p<10>;
	.reg .b32 	%r<23>;
	.reg .b32 	%f<88>;
	.reg .b64 	%rd<28>;

	ld.param.u32 	%r16, [_Z3addiPfS__param_0];
	ld.param.u64 	%rd15, [_Z3addiPfS__param_1];
	ld.param.u64 	%rd16, [_Z3addiPfS__param_2];
	cvta.to.global.u64 	%rd1, %rd16;
	cvta.to.global.u64 	%rd2, %rd15;
	setp.lt.s32 	%p1, %r16, 1;
	@%p1 bra 	$L__BB0_13;
	and.b32  	%r1, %r16, 15;
	setp.lt.u32 	%p2, %r16, 16;
	mov.b32 	%r20, 0;
	@%p2 bra 	$L__BB0_4;
	and.b32  	%r20, %r16, 2147483632;
	neg.s32 	%r18, %r20;
	add.s64 	%rd25, %rd2, 32;
	add.s64 	%rd24, %rd1, 32;
$L__BB0_3:
	.pragma "nounroll";
	ld.global.f32 	%f1, [%rd25+-32];
	ld.global.f32 	%f2, [%rd24+-32];
	add.f32 	%f3, %f1, %f2;
	st.global.f32 	[%rd24+-32], %f3;
	ld.global.f32 	%f4, [%rd25+-28];
	ld.global.f32 	%f5, [%rd24+-28];
	add.f32 	%f6, %f4, %f5;
	st.global.f32 	[%rd24+-28], %f6;
	ld.global.f32 	%f7, [%rd25+-24];
	ld.global.f32 	%f8, [%rd24+-24];
	add.f32 	%f9, %f7, %f8;
	st.global.f32 	[%rd24+-24], %f9;
	ld.global.f32 	%f10, [%rd25+-20];
	ld.global.f32 	%f11, [%rd24+-20];
	add.f32 	%f12, %f10, %f11;
	st.global.f32 	[%rd24+-20], %f12;
	ld.global.f32 	%f13, [%rd25+-16];
	ld.global.f32 	%f14, [%rd24+-16];
	add.f32 	%f15, %f13, %f14;
	st.global.f32 	[%rd24+-16], %f15;
	ld.global.f32 	%f16, [%rd25+-12];
	ld.global.f32 	%f17, [%rd24+-12];
	add.f32 	%f18, %f16, %f17;
	st.global.f32 	[%rd24+-12], %f18;
	ld.global.f32 	%f19, [%rd25+-8];
	ld.global.f32 	%f20, [%rd24+-8];
	add.f32 	%f21, %f19, %f20;
	st.global.f32 	[%rd24+-8], %f21;
	ld.global.f32 	%f22, [%rd25+-4];
	ld.global.f32 	%f23, [%rd24+-4];
	add.f32 	%f24, %f22, %f23;
	st.global.f32 	[%rd24+-4], %f24;
	ld.global.f32 	%f25, [%rd25];
	ld.global.f32 	%f26, [%rd24];
	add.f32 	%f27, %f25, %f26;
	st.global.f32 	[%rd24], %f27;
	ld.global.f32 	%f28, [%rd25+4];
	ld.global.f32 	%f29, [%rd24+4];
	add.f32 	%f30, %f28, %f29;
	st.global.f32 	[%rd24+4], %f30;
	ld.global.f32 	%f31, [%rd25+8];
	ld.global.f32 	%f32, [%rd24+8];
	add.f32 	%f33, %f31, %f32;
	st.global.f32 	[%rd24+8], %f33;
	ld.global.f32 	%f34, [%rd25+12];
	ld.global.f32 	%f35, [%rd24+12];
	add.f32 	%f36, %f34, %f35;
	st.global.f32 	[%rd24+12], %f36;
	ld.global.f32 	%f37, [%rd25+16];
	ld.global.f32 	%f38, [%rd24+16];
	add.f32 	%f39, %f37, %f38;
	st.global.f32 	[%rd24+16], %f39;
	ld.global.f32 	%f40, [%rd25+20];
	ld.global.f32 	%f41, [%rd24+20];
	add.f32 	%f42, %f40, %f41;
	st.global.f32 	[%rd24+20], %f42;
	ld.global.f32 	%f43, [%rd25+24];
	ld.global.f32 	%f44, [%rd24+24];
	add.f32 	%f45, %f43, %f44;
	st.global.f32 	[%rd24+24], %f45;
	ld.global.f32 	%f46, [%rd25+28];
	ld.global.f32 	%f47, [%rd24+28];
	add.f32 	%f48, %f46, %f47;
	st.global.f32 	[%rd24+28], %f48;
	add.s32 	%r18, %r18, 16;
	add.s64 	%rd25, %rd25, 64;
	add.s64 	%rd24, %rd24, 64;
	setp.ne.s32 	%p3, %r18, 0;
	@%p3 bra 	$L__BB0_3;
$L__BB0_4:
	setp.eq.s32 	%p4, %r1, 0;
	@%p4 bra 	$L__BB0_13;
	and.b32  	%r7, %r16, 7;
	setp.lt.u32 	%p5, %r1, 8;
	@%p5 bra 	$L__BB0_7;
	mul.wide.u32 	%rd17, %r20, 4;
	add.s64 	%rd18, %rd2, %rd17;
	ld.global.f32 	%f49, [%rd18];
	add.s64 	%rd19, %rd1, %rd17;
	ld.global.f32 	%f50, [%rd19];
	add.f32 	%f51, %f49, %f50;
	st.global.f32 	[%rd19], %f51;
	ld.global.f32 	%f52, [%rd18+4];
	ld.global.f32 	%f53, [%rd19+4];
	add.f32 	%f54, %f52, %f53;
	st.global.f32 	[%rd19+4], %f54;
	ld.global.f32 	%f55, [%rd18+8];
	ld.global.f32 	%f56, [%rd19+8];
	add.f32 	%f57, %f55, %f56;
	st.global.f32 	[%rd19+8], %f57;
	ld.global.f32 	%f58, [%rd18+12];
	ld.global.f32 	%f59, [%rd19+12];
	add.f32 	%f60, %f58, %f59;
	st.global.f32 	[%rd19+12], %f60;
	ld.global.f32 	%f61, [%rd18+16];
	ld.global.f32 	%f62, [%rd19+16];
	add.f32 	%f63, %f61, %f62;
	st.global.f32 	[%rd19+16], %f63;
	ld.global.f32 	%f64, [%rd18+20];
	ld.global.f32 	%f65, [%rd19+20];
	add.f32 	%f66, %f64, %f65;
	st.global.f32 	[%rd19+20], %f66;
	ld.global.f32 	%f67, [%rd18+24];
	ld.global.f32 	%f68, [%rd19+24];
	add.f32 	%f69, %f67, %f68;
	st.global.f32 	[%rd19+24], %f69;
	ld.global.f32 	%f70, [%rd18+28];
	ld.global.f32 	%f71, [%rd19+28];
	add.f32 	%f72, %f70, %f71;
	st.global.f32 	[%rd19+28], %f72;
	add.s32 	%r20, %r20, 8;
$L__BB0_7:
	setp.eq.s32 	%p6, %r7, 0;
	@%p6 bra 	$L__BB0_13;
	and.b32  	%r10, %r16, 3;
	setp.lt.u32 	%p7, %r7, 4;
	@%p7 bra 	$L__BB0_10;
	mul.wide.u32 	%rd20, %r20, 4;
	add.s64 	%rd21, %rd2, %rd20;
	ld.global.f32 	%f73, [%rd21];
	add.s64 	%rd22, %rd1, %rd20;
	ld.global.f32 	%f74, [%rd22];
	add.f32 	%f75, %f73, %f74;
	st.global.f32 	[%rd22], %f75;
	ld.global.f32 	%f76, [%rd21+4];
	ld.global.f32 	%f77, [%rd22+4];
	add.f32 	%f78, %f76, %f77;
	st.global.f32 	[%rd22+4], %f78;
	ld.global.f32 	%f79, [%rd21+8];
	ld.global.f32 	%f80, [%rd22+8];
	add.f32 	%f81, %f79, %f80;
	st.global.f32 	[%rd22+8], %f81;
	ld.global.f32 	%f82, [%rd21+12];
	ld.global.f32 	%f83, [%rd22+12];
	add.f32 	%f84, %f82, %f83;
	st.global.f32 	[%rd22+12], %f84;
	add.s32 	%r20, %r20, 4;
$L__BB0_10:
	setp.eq.s32 	%p8, %r10, 0;
	@%p8 bra 	$L__BB0_13;
	mul.wide.u32 	%rd23, %r20, 4;
	add.s64 	%rd27, %rd1, %rd23;
	add.s64 	%rd26, %rd2, %rd23;
	neg.s32 	%r22, %r10;
$L__BB0_12:
	.pragma "nounroll";
	ld.global.f32 	%f85, [%rd26];
	ld.global.f32 	%f86, [%rd27];
	add.f32 	%f87, %f85, %f86;
	st.global.f32 	[%rd27], %f87;
	add.s64 	%rd27, %rd27, 4;
	add.s64 	%rd26, %rd26, 4;
	add.s32 	%r22, %r22, 1;
	setp.ne.s32 	%p9, %r22, 0;
	@%p9 bra 	$L__BB0_12;
$L__BB0_13:
	ret;

}
	// .globl	_Z19add_parallel_1blockiPfS_
.visible .entry _Z19add_parallel_1blockiPfS_(
	.param .u32 _Z19add_parallel_1blockiPfS__param_0,
	.param .u64 .ptr .align 1 _Z19add_parallel_1blockiPfS__param_1,
	.param .u64 .ptr .align 1 _Z19add_parallel_1blockiPfS__param_2
)
{
	.reg .pred 	%p<7>;
	.reg .b32 	%r<27>;
	.reg .b32 	%f<16>;
	.reg .b64 	%rd<24>;

	ld.param.u32 	%r11, [_Z19add_parallel_1blockiPfS__param_0];
	ld.param.u64 	%rd7, [_Z19add_parallel_1blockiPfS__param_1];
	ld.param.u64 	%rd8, [_Z19add_parallel_1blockiPfS__param_2];
	cvta.to.global.u64 	%rd1, %rd8;
	cvta.to.global.u64 	%rd2, %rd7;
	mov.u32 	%r26, %tid.x;
	mov.u32 	%r2, %ntid.x;
	setp.ge.s32 	%p1, %r26, %r11;
	@%p1 bra 	$L__BB1_6;
	add.s32 	%r12, %r26, %r2;
	max.u32 	%r13, %r11, %r12;
	setp.lt.u32 	%p2, %r12, %r11;
	selp.u32 	%r14, 1, 0, %p2;
	add.s32 	%r15, %r12, %r14;
	sub.s32 	%r16, %r13, %r15;
	div.u32 	%r17, %r16, %r2;
	add.s32 	%r3, %r17, %r14;
	and.b32  	%r18, %r3, 3;
	setp.eq.s32 	%p3, %r18, 3;
	@%p3 bra 	$L__BB1_4;
	add.s32 	%r19, %r3, 1;
	and.b32  	%r20, %r19, 3;
	mul.wide.u32 	%rd23, %r26, 4;
	mul.wide.u32 	%rd4, %r2, 4;
	neg.s32 	%r24, %r20;
	mad.lo.s32 	%r26, %r2, %r20, %r26;
$L__BB1_3:
	.pragma "nounroll";
	add.s64 	%rd9, %rd2, %rd23;
	ld.global.f32 	%f1, [%rd9];
	add.s64 	%rd10, %rd1, %rd23;
	ld.global.f32 	%f2, [%rd10];
	add.f32 	%f3, %f1, %f2;
	st.global.f32 	[%rd10], %f3;
	add.s64 	%rd23, %rd23, %rd4;
	add.s32 	%r24, %r24, 1;
	setp.ne.s32 	%p4, %r24, 0;
	@%p4 bra 	$L__BB1_3;
$L__BB1_4:
	setp.lt.u32 	%p5, %r3, 3;
	@%p5 bra 	$L__BB1_6;
$L__BB1_5:
	mul.wide.u32 	%rd11, %r26, 4;
	add.s64 	%rd12, %rd2, %rd11;
	ld.global.f32 	%f4, [%rd12];
	add.s64 	%rd13, %rd1, %rd11;
	ld.global.f32 	%f5, [%rd13];
	add.f32 	%f6, %f4, %f5;
	st.global.f32 	[%rd13], %f6;
	add.s32 	%r21, %r26, %r2;
	mul.wide.u32 	%rd14, %r21, 4;
	add.s64 	%rd15, %rd2, %rd14;
	ld.global.f32 	%f7, [%rd15];
	add.s64 	%rd16, %rd1, %rd14;
	ld.global.f32 	%f8, [%rd16];
	add.f32 	%f9, %f7, %f8;
	st.global.f32 	[%rd16], %f9;
	add.s32 	%r22, %r21, %r2;
	mul.wide.u32 	%rd17, %r22, 4;
	add.s64 	%rd18, %rd2, %rd17;
	ld.global.f32 	%f10, [%rd18];
	add.s64 	%rd19, %rd1, %rd17;
	ld.global.f32 	%f11, [%rd19];
	add.f32 	%f12, %f10, %f11;
	st.global.f32 	[%rd19], %f12;
	add.s32 	%r23, %r22, %r2;
	mul.wide.u32 	%rd20, %r23, 4;
	add.s64 	%rd21, %rd2, %rd20;
	ld.global.f32 	%f13, [%rd21];
	add.s64 	%rd22, %rd1, %rd20;
	ld.global.f32 	%f14, [%rd22];
	add.f32 	%f15, %f13, %f14;
	st.global.f32 	[%rd22], %f15;
	add.s32 	%r26, %r23, %r2;
	setp.lt.s32 	%p6, %r26, %r11;
	@%p6 bra 	$L__BB1_5;
$L__BB1_6:
	ret;

}
	// .globl	_Z20add_parallel_nblocksiPfS_
.visible .entry _Z20add_parallel_nblocksiPfS_(
	.param .u32 _Z20add_parallel_nblocksiPfS__param_0,
	.param .u64 .ptr .align 1 _Z20add_parallel_nblocksiPfS__param_1,
	.param .u64 .ptr .align 1 _Z20add_parallel_nblocksiPfS__param_2
)
{
	.reg .pred 	%p<7>;
	.reg .b32 	%r<31>;
	.reg .b32 	%f<16>;
	.reg .b64 	%rd<18>;

	ld.param.u32 	%r12, [_Z20add_parallel_nblocksiPfS__param_0];
	ld.param.u64 	%rd3, [_Z20add_parallel_nblocksiPfS__param_1];
	ld.param.u64 	%rd4, [_Z20add_parallel_nblocksiPfS__param_2];
	cvta.to.global.u64 	%rd1, %rd4;
	cvta.to.global.u64 	%rd2, %rd3;
	mov.u32 	%r13, %ctaid.x;
	mov.u32 	%r14, %ntid.x;
	mov.u32 	%r15, %tid.x;
	mad.lo.s32 	%r29, %r13, %r14, %r15;
	mov.u32 	%r16, %nctaid.x;
	mul.lo.s32 	%r2, %r14, %r16;
	setp.ge.s32 	%p1, %r29, %r12;
	@%p1 bra 	$L__BB2_7;
	add.s32 	%r17, %r29, %r2;
	max.s32 	%r18, %r12, %r17;
	setp.lt.s32 	%p2, %r17, %r12;
	selp.u32 	%r19, 1, 0, %p2;
	add.s32 	%r20, %r17, %r19;
	sub.s32 	%r21, %r18, %r20;
	div.u32 	%r22, %r21, %r2;
	add.s32 	%r3, %r22, %r19;
	and.b32  	%r23, %r3, 3;
	setp.eq.s32 	%p3, %r23, 3;
	@%p3 bra 	$L__BB2_4;
	add.s32 	%r24, %r3, 1;
	and.b32  	%r25, %r24, 3;
	neg.s32 	%r27, %r25;
$L__BB2_3:
	.pragma "nounroll";
	mul.wide.s32 	%rd5, %r29, 4;
	add.s64 	%rd6, %rd1, %rd5;
	add.s64 	%rd7, %rd2, %rd5;
	ld.global.f32 	%f1, [%rd7];
	ld.global.f32 	%f2, [%rd6];
	add.f32 	%f3, %f1, %f2;
	st.global.f32 	[%rd6], %f3;
	add.s32 	%r29, %r29, %r2;
	add.s32 	%r27, %r27, 1;
	setp.ne.s32 	%p4, %r27, 0;
	@%p4 bra 	$L__BB2_3;
$L__BB2_4:
	setp.lt.u32 	%p5, %r3, 3;
	@%p5 bra 	$L__BB2_7;
	mul.wide.s32 	%rd11, %r2, 4;
	shl.b32 	%r26, %r2, 2;
$L__BB2_6:
	mul.wide.s32 	%rd8, %r29, 4;
	add.s64 	%rd9, %rd2, %rd8;
	ld.global.f32 	%f4, [%rd9];
	add.s64 	%rd10, %rd1, %rd8;
	ld.global.f32 	%f5, [%rd10];
	add.f32 	%f6, %f4, %f5;
	st.global.f32 	[%rd10], %f6;
	add.s64 	%rd12, %rd9, %rd11;
	ld.global.f32 	%f7, [%rd12];
	add.s64 	%rd13, %rd10, %rd11;
	ld.global.f32 	%f8, [%rd13];
	add.f32 	%f9, %f7, %f8;
	st.global.f32 	[%rd13], %f9;
	add.s64 	%rd14, %rd12, %rd11;
	ld.global.f32 	%f10, [%rd14];
	add.s64 	%rd15, %rd13, %rd11;
	ld.global.f32 	%f11, [%rd15];
	add.f32 	%f12, %f10, %f11;
	st.global.f32 	[%rd15], %f12;
	add.s64 	%rd16, %rd14, %rd11;
	ld.global.f32 	%f13, [%rd16];
	add.s64 	%rd17, %rd15, %rd11;
	ld.global.f32 	%f14, [%rd17];
	add.f32 	%f15, %f13, %f14;
	st.global.f32 	[%rd17], %f15;
	add.s32 	%r29, %r26, %r29;
	setp.lt.s32 	%p6, %r29, %r12;
	@%p6 bra 	$L__BB2_6;
$L__BB2_7:
	ret;

}
	// .globl	_Z6vecAddPfS_i
.visible .entry _Z6vecAddPfS_i(
	.param .u64 .ptr .align 1 _Z6vecAddPfS_i_param_0,
	.param .u64 .ptr .align 1 _Z6vecAddPfS_i_param_1,
	.param .u32 _Z6vecAddPfS_i_param_2
)
{
	.reg .pred 	%p<2>;
	.reg .b32 	%r<6>;
	.reg .b32 	%f<4>;
	.reg .b64 	%rd<8>;

	ld.param.u64 	%rd1, [_Z6vecAddPfS_i_param_0];
	ld.param.u64 	%rd2, [_Z6vecAddPfS_i_param_1];
	ld.param.u32 	%r2, [_Z6vecAddPfS_i_param_2];
	mov.u32 	%r3, %ctaid.x;
	mov.u32 	%r4, %ntid.x;
	mov.u32 	%r5, %tid.x;
	mad.lo.s32 	%r1, %r3, %r4, %r5;
	setp.ge.s32 	%p1, %r1, %r2;
	@%p1 bra 	$L__BB3_2;
	cvta.to.global.u64 	%rd3, %rd1;
	cvta.to.global.u64 	%rd4, %rd2;
	mul.wide.s32 	%rd5, %r1, 4;
	add.s64 	%rd6, %rd3, %rd5;
	ld.global.f32 	%f1, [%rd6];
	add.s64 	%rd7, %rd4, %rd5;
	ld.global.f32 	%f2, [%rd7];
	add.f32 	%f3, %f1, %f2;
	st.global.f32 	[%rd7], %f3;
$L__BB3_2:
	ret;

}


// ===== COMPILED SASS (sm_100) =====

	.target	sm_100

	.elftype	@"ET_EXEC"


//--------------------- .note.nv.tkinfo           --------------------------
	.section	.note.nv.tkinfo,"",@"SHT_NOTE"
	.sectionflags	@"SHF_NOTE_NV_TKINFO"
	.tkinfo
        /*0018*/ 	.word	0x00000002
        /*0030*/ 	.string	""
        /*0030*/ 	.string	"ptxas"
        /*0030*/ 	.string	"Cuda compilation tools, release 13.0, V13.0.88"
        /*0030*/ 	.string	"Build cuda_13.0.r13.0/compiler.36424714_0"
        /*0030*/ 	.string	"-arch sm_100 -m 64 "



//--------------------- .note.nv.cuinfo           --------------------------
	.section	.note.nv.cuinfo,"",@"SHT_NOTE"
	.sectionflags	@"SHF_NOTE_NV_CUINFO"
        /*0018*/ 	.short	0x0002
        /*001a*/ 	.short	0x0064
        /*001c*/ 	.short	0x0082
	.zero		2


//--------------------- .nv.info                  --------------------------
	.section	.nv.info,"",@"SHT_CUDA_INFO"
	.align	4


	//----- nvinfo : EIATTR_REGCOUNT
	.align		4
        /*0000*/ 	.byte	0x04, 0x2f
        /*0002*/ 	.short	(.L_1 - .L_0)
	.align		4
.L_0:
        /*0004*/ 	.word	index@(_Z3addiPfS_)
        /*0008*/ 	.word	0x00000012


	//----- nvinfo : EIATTR_FRAME_SIZE
	.align		4
.L_1:
        /*000c*/ 	.byte	0x04, 0x11
        /*000e*/ 	.short	(.L_3 - .L_2)
	.align		4
.L_2:
        /*0010*/ 	.word	index@(_Z3addiPfS_)
        /*0014*/ 	.word	0x00000000


	//----- nvinfo : EIATTR_REGCOUNT
	.align		4
.L_3:
        /*0018*/ 	.byte	0x04, 0x2f
        /*001a*/ 	.short	(.L_5 - .L_4)
	.align		4
.L_4:
        /*001c*/ 	.word	index@(_Z19add_parallel_1blockiPfS_)
        /*0020*/ 	.word	0x0000001a


	//----- nvinfo : EIATTR_FRAME_SIZE
	.align		4
.L_5:
        /*0024*/ 	.byte	0x04, 0x11
        /*0026*/ 	.short	(.L_7 - .L_6)
	.align		4
.L_6:
        /*0028*/ 	.word	index@(_Z19add_parallel_1blockiPfS_)
        /*002c*/ 	.word	0x00000000


	//----- nvinfo : EIATTR_REGCOUNT
	.align		4
.L_7:
        /*0030*/ 	.byte	0x04, 0x2f
        /*0032*/ 	.short	(.L_9 - .L_8)
	.align		4
.L_8:
        /*0034*/ 	.word	index@(_Z20add_parallel_nblocksiPfS_)
        /*0038*/ 	.word	0x00000018


	//----- nvinfo : EIATTR_FRAME_SIZE
	.align		4
.L_9:
        /*003c*/ 	.byte	0x04, 0x11
        /*003e*/ 	.short	(.L_11 - .L_10)
	.align		4
.L_10:
        /*0040*/ 	.word	index@(_Z20add_parallel_nblocksiPfS_)
        /*0044*/ 	.word	0x00000000


	//----- nvinfo : EIATTR_REGCOUNT
	.align		4
.L_11:
        /*0048*/ 	.byte	0x04, 0x2f
        /*004a*/ 	.short	(.L_13 - .L_12)
	.align		4
.L_12:
        /*004c*/ 	.word	index@(_Z6vecAddPfS_i)
        /*0050*/ 	.word	0x0000000a


	//----- nvinfo : EIATTR_FRAME_SIZE
	.align		4
.L_13:
        /*0054*/ 	.byte	0x04, 0x11
        /*0056*/ 	.short	(.L_15 - .L_14)
	.align		4
.L_14:
        /*0058*/ 	.word	index@(_Z6vecAddPfS_i)
        /*005c*/ 	.word	0x00000000


	//----- nvinfo : EIATTR_MIN_STACK_SIZE
	.align		4
.L_15:
        /*0060*/ 	.byte	0x04, 0x12
        /*0062*/ 	.short	(.L_17 - .L_16)
	.align		4
.L_16:
        /*0064*/ 	.word	index@(_Z6vecAddPfS_i)
        /*0068*/ 	.word	0x00000000


	//----- nvinfo : EIATTR_MIN_STACK_SIZE
	.align		4
.L_17:
        /*006c*/ 	.byte	0x04, 0x12
        /*006e*/ 	.short	(.L_19 - .L_18)
	.align		4
.L_18:
        /*0070*/ 	.word	index@(_Z20add_parallel_nblocksiPfS_)
        /*0074*/ 	.word	0x00000000


	//----- nvinfo : EIATTR_MIN_STACK_SIZE
	.align		4
.L_19:
        /*0078*/ 	.byte	0x04, 0x12
        /*007a*/ 	.short	(.L_21 - .L_20)
	.align		4
.L_20:
        /*007c*/ 	.word	index@(_Z19add_parallel_1blockiPfS_)
        /*0080*/ 	.word	0x00000000


	//----- nvinfo : EIATTR_MIN_STACK_SIZE
	.align		4
.L_21:
        /*0084*/ 	.byte	0x04, 0x12
        /*0086*/ 	.short	(.L_23 - .L_22)
	.align		4
.L_22:
        /*0088*/ 	.word	index@(_Z3addiPfS_)
        /*008c*/ 	.word	0x00000000
.L_23:


//--------------------- .nv.compat                --------------------------
	.section	.nv.compat,"",@"SHT_CUDA_COMPAT_INFO"
	.align	4
        /*0000*/ 	.byte	0x02, 0x09, 0x00, 0x00, 0x02, 0x02, 0x01, 0x00, 0x02, 0x05, 0x05, 0x00, 0x03, 0x07, 0x01, 0x01
        /*0010*/ 	.byte	0x02, 0x03, 0x00, 0x00, 0x02, 0x06, 0x01, 0x00, 0x04, 0x0b, 0x08, 0x00, 0x09, 0x00, 0x00, 0x00
        /*0020*/ 	.byte	0x00, 0x00, 0x00, 0x00


//--------------------- .nv.info._Z6vecAddPfS_i   --------------------------
	.section	.nv.info._Z6vecAddPfS_i,"",@"SHT_CUDA_INFO"
	.sectionflags	@""
	.align	4


	//----- nvinfo : EIATTR_CUDA_API_VERSION
	.align		4
        /*0000*/ 	.byte	0x04, 0x37
        /*0002*/ 	.short	(.L_25 - .L_24)
.L_24:
        /*0004*/ 	.word	0x00000082


	//----- nvinfo : EIATTR_KPARAM_INFO
	.align		4
.L_25:
        /*0008*/ 	.byte	0x04, 0x17
        /*000a*/ 	.short	(.L_27 - .L_26)
.L_26:
        /*000c*/ 	.word	0x00000000
        /*0010*/ 	.short	0x0002
        /*0012*/ 	.short	0x0010
        /*0014*/ 	.byte	0x00, 0xf0, 0x11, 0x00


	//----- nvinfo : EIATTR_KPARAM_INFO
	.align		4
.L_27:
        /*0018*/ 	.byte	0x04, 0x17
        /*001a*/ 	.short	(.L_29 - .L_28)
.L_28:
        /*001c*/ 	.word	0x00000000
        /*0020*/ 	.short	0x0001
        /*0022*/ 	.short	0x0008
        /*0024*/ 	.byte	0x00, 0xf5, 0x21, 0x00


	//----- nvinfo : EIATTR_KPARAM_INFO
	.align		4
.L_29:
        /*0028*/ 	.byte	0x04, 0x17
        /*002a*/ 	.short	(.L_31 - .L_30)
.L_30:
        /*002c*/ 	.word	0x00000000
        /*0030*/ 	.short	0x0000
        /*0032*/ 	.short	0x0000
        /*0034*/ 	.byte	0x00, 0xf5, 0x21, 0x00


	//----- nvinfo : EIATTR_SPARSE_MMA_MASK
	.align		4
.L_31:
        /*0038*/ 	.byte	0x03, 0x50
        /*003a*/ 	.short	0x0000


	//----- nvinfo : EIATTR_MAXREG_COUNT
	.align		4
        /*003c*/ 	.byte	0x03, 0x1b
        /*003e*/ 	.short	0x00ff


	//----- nvinfo : EIATTR_MERCURY_ISA_VERSION
	.align		4
        /*0040*/ 	.byte	0x03, 0x5f
        /*0042*/ 	.short	0x0101


	//----- nvinfo : EIATTR_VRC_CTA_INIT_COUNT
	.align		4
        /*0044*/ 	.byte	0x02, 0x4a
	.zero		1
	.zero		1


	//----- nvinfo : EIATTR_EXIT_INSTR_OFFSETS
	.align		4
        /*0048*/ 	.byte	0x04, 0x1c
        /*004a*/ 	.short	(.L_33 - .L_32)


	//   ....[0]....
.L_32:
        /*004c*/ 	.word	0x00000070


	//   ....[1]....
        /*0050*/ 	.word	0x00000110


	//----- nvinfo : EIATTR_CBANK_PARAM_SIZE
	.align		4
.L_33:
        /*0054*/ 	.byte	0x03, 0x19
        /*0056*/ 	.short	0x0014


	//----- nvinfo : EIATTR_PARAM_CBANK
	.align		4
        /*0058*/ 	.byte	0x04, 0x0a
        /*005a*/ 	.short	(.L_35 - .L_34)
	.align		4
.L_34:
        /*005c*/ 	.word	index@(.nv.constant0._Z6vecAddPfS_i)
        /*0060*/ 	.short	0x0380
        /*0062*/ 	.short	0x0014


	//----- nvinfo : EIATTR_SW_WAR
	.align		4
.L_35:
        /*0064*/ 	.byte	0x04, 0x36
        /*0066*/ 	.short	(.L_37 - .L_36)
.L_36:
        /*0068*/ 	.word	0x00000008
.L_37:


//--------------------- .nv.info._Z20add_parallel_nblocksiPfS_ --------------------------
	.section	.nv.info._Z20add_parallel_nblocksiPfS_,"",@"SHT_CUDA_INFO"
	.sectionflags	@""
	.align	4


	//----- nvinfo : EIATTR_CUDA_API_VERSION
	.align		4
        /*0000*/ 	.byte	0x04, 0x37
        /*0002*/ 	.short	(.L_39 - .L_38)
.L_38:
        /*0004*/ 	.word	0x00000082


	//----- nvinfo : EIATTR_KPARAM_INFO
	.align		4
.L_39:
        /*0008*/ 	.byte	0x04, 0x17
        /*000a*/ 	.short	(.L_41 - .L_40)
.L_40:
        /*000c*/ 	.word	0x00000000
        /*0010*/ 	.short	0x0002
        /*0012*/ 	.short	0x0010
        /*0014*/ 	.byte	0x00, 0xf5, 0x21, 0x00


	//----- nvinfo : EIATTR_KPARAM_INFO
	.align		4
.L_41:
        /*0018*/ 	.byte	0x04, 0x17
        /*001a*/ 	.short	(.L_43 - .L_42)
.L_42:
        /*001c*/ 	.word	0x00000000
        /*0020*/ 	.short	0x0001
        /*0022*/ 	.short	0x0008
        /*0024*/ 	.byte	0x00, 0xf5, 0x21, 0x00


	//----- nvinfo : EIATTR_KPARAM_INFO
	.align		4
.L_43:
        /*0028*/ 	.byte	0x04, 0x17
        /*002a*/ 	.short	(.L_45 - .L_44)
.L_44:
        /*002c*/ 	.word	0x00000000
        /*0030*/ 	.short	0x0000
        /*0032*/ 	.short	0x0000
        /*0034*/ 	.byte	0x00, 0xf0, 0x11, 0x00


	//----- nvinfo : EIATTR_SPARSE_MMA_MASK
	.align		4
.L_45:
        /*0038*/ 	.byte	0x03, 0x50
        /*003a*/ 	.short	0x0000


	//----- nvinfo : EIATTR_MAXREG_COUNT
	.align		4
        /*003c*/ 	.byte	0x03, 0x1b
        /*003e*/ 	.short	0x00ff


	//----- nvinfo : EIATTR_MERCURY_ISA_VERSION
	.align		4
        /*0040*/ 	.byte	0x03, 0x5f
        /*0042*/ 	.short	0x0101


	//----- nvinfo : EIATTR_VRC_CTA_INIT_COUNT
	.align		4
        /*0044*/ 	.byte	0x02, 0x4a
	.zero		1
	.zero		1


	//----- nvinfo : EIATTR_EXIT_INSTR_OFFSETS
	.align		4
        /*0048*/ 	.byte	0x04, 0x1c
        /*004a*/ 	.short	(.L_47 - .L_46)


	//   ....[0]....
.L_46:
        /*004c*/ 	.word	0x00000090


	//   ....[1]....
        /*0050*/ 	.word	0x00000380


	//   ....[2]....
        /*0054*/ 	.word	0x00000560


	//----- nvinfo : EIATTR_CRS_STACK_SIZE
	.align		4
.L_47:
        /*0058*/ 	.byte	0x04, 0x1e
        /*005a*/ 	.short	(.L_49 - .L_48)
.L_48:
        /*005c*/ 	.word	0x00000000


	//----- nvinfo : EIATTR_CBANK_PARAM_SIZE
	.align		4
.L_49:
        /*0060*/ 	.byte	0x03, 0x19
        /*0062*/ 	.short	0x0018


	//----- nvinfo : EIATTR_PARAM_CBANK
	.align		4
        /*0064*/ 	.byte	0x04, 0x0a
        /*0066*/ 	.short	(.L_51 - .L_50)
	.align		4
.L_50:
        /*0068*/ 	.word	index@(.nv.constant0._Z20add_parallel_nblocksiPfS_)
        /*006c*/ 	.short	0x0380
        /*006e*/ 	.short	0x0018


	//----- nvinfo : EIATTR_SW_WAR
	.align		4
.L_51:
        /*0070*/ 	.byte	0x04, 0x36
        /*0072*/ 	.short	(.L_53 - .L_52)
.L_52:
        /*0074*/ 	.word	0x00000008
.L_53:


//--------------------- .nv.info._Z19add_parallel_1blockiPfS_ --------------------------
	.section	.nv.info._Z19add_parallel_1blockiPfS_,"",@"SHT_CUDA_INFO"
	.sectionflags	@""
	.align	4


	//----- nvinfo : EIATTR_CUDA_API_VERSION
	.align		4
        /*0000*/ 	.byte	0x04, 0x37
        /*0002*/ 	.short	(.L_55 - .L_54)
.L_54:
        /*0004*/ 	.word	0x00000082


	//----- nvinfo : EIATTR_KPARAM_INFO
	.align		4
.L_55:
        /*0008*/ 	.byte	0x04, 0x17
        /*000a*/ 	.short	(.L_57 - .L_56)
.L_56:
        /*000c*/ 	.word	0x00000000
        /*0010*/ 	.short	0x0002
        /*0012*/ 	.short	0x0010
        /*0014*/ 	.byte	0x00, 0xf5, 0x21, 0x00


	//----- nvinfo : EIATTR_KPARAM_INFO
	.align		4
.L_57:
        /*0018*/ 	.byte	0x04, 0x17
        /*001a*/ 	.short	(.L_59 - .L_58)
.L_58:
        /*001c*/ 	.word	0x00000000
        /*0020*/ 	.short	0x0001
        /*0022*/ 	.short	0x0008
        /*0024*/ 	.byte	0x00, 0xf5, 0x21, 0x00


	//----- nvinfo : EIATTR_KPARAM_INFO
	.align		4
.L_59:
        /*0028*/ 	.byte	0x04, 0x17
        /*002a*/ 	.short	(.L_61 - .L_60)
.L_60:
        /*002c*/ 	.word	0x00000000
        /*0030*/ 	.short	0x0000
        /*0032*/ 	.short	0x0000
        /*0034*/ 	.byte	0x00, 0xf0, 0x11, 0x00


	//----- nvinfo : EIATTR_SPARSE_MMA_MASK
	.align		4
.L_61:
        /*0038*/ 	.byte	0x03, 0x50
        /*003a*/ 	.short	0x0000


	//----- nvinfo : EIATTR_MAXREG_COUNT
	.align		4
        /*003c*/ 	.byte	0x03, 0x1b
        /*003e*/ 	.short	0x00ff


	//----- nvinfo : EIATTR_MERCURY_ISA_VERSION
	.align		4
        /*0040*/ 	.byte	0x03, 0x5f
        /*0042*/ 	.short	0x0101


	//----- nvinfo : EIATTR_VRC_CTA_INIT_COUNT
	.align		4
        /*0044*/ 	.byte	0x02, 0x4a
	.zero		1
	.zero		1


	//----- nvinfo : EIATTR_EXIT_INSTR_OFFSETS
	.align		4
        /*0048*/ 	.byte	0x04, 0x1c
        /*004a*/ 	.short	(.L_63 - .L_62)


	//   ....[0]....
.L_62:
        /*004c*/ 	.word	0x00000050


	//   ....[1]....
        /*0050*/ 	.word	0x00000380


	//   ....[2]....
        /*0054*/ 	.word	0x00000590


	//----- nvinfo : EIATTR_CRS_STACK_SIZE
	.align		4
.L_63:
        /*0058*/ 	.byte	0x04, 0x1e
        /*005a*/ 	.short	(.L_65 - .L_64)
.L_64:
        /*005c*/ 	.word	0x00000000


	//----- nvinfo : EIATTR_CBANK_PARAM_SIZE
	.align		4
.L_65:
        /*0060*/ 	.byte	0x03, 0x19
        /*0062*/ 	.short	0x0018


	//----- nvinfo : EIATTR_PARAM_CBANK
	.align		4
        /*0064*/ 	.byte	0x04, 0x0a
        /*0066*/ 	.short	(.L_67 - .L_66)
	.align		4
.L_66:
        /*0068*/ 	.word	index@(.nv.constant0._Z19add_parallel_1blockiPfS_)
        /*006c*/ 	.short	0x0380
        /*006e*/ 	.short	0x0018


	//----- nvinfo : EIATTR_SW_WAR
	.align		4
.L_67:
        /*0070*/ 	.byte	0x04, 0x36
        /*0072*/ 	.short	(.L_69 - .L_68)
.L_68:
        /*0074*/ 	.word	0x00000008
.L_69:


//--------------------- .nv.info._Z3addiPfS_      --------------------------
	.section	.nv.info._Z3addiPfS_,"",@"SHT_CUDA_INFO"
	.sectionflags	@""
	.align	4


	//----- nvinfo : EIATTR_CUDA_API_VERSION
	.align		4
        /*0000*/ 	.byte	0x04, 0x37
        /*0002*/ 	.short	(.L_71 - .L_70)
.L_70:
        /*0004*/ 	.word	0x00000082


	//----- nvinfo : EIATTR_KPARAM_INFO
	.align		4
.L_71:
        /*0008*/ 	.byte	0x04, 0x17
        /*000a*/ 	.short	(.L_73 - .L_72)
.L_72:
        /*000c*/ 	.word	0x00000000
        /*0010*/ 	.short	0x0002
        /*0012*/ 	.short	0x0010
        /*0014*/ 	.byte	0x00, 0xf5, 0x21, 0x00


	//----- nvinfo : EIATTR_KPARAM_INFO
	.align		4
.L_73:
        /*0018*/ 	.byte	0x04, 0x17
        /*001a*/ 	.short	(.L_75 - .L_74)
.L_74:
        /*001c*/ 	.word	0x00000000
        /*0020*/ 	.short	0x0001
        /*0022*/ 	.short	0x0008
        /*0024*/ 	.byte	0x00, 0xf5, 0x21, 0x00


	//----- nvinfo : EIATTR_KPARAM_INFO
	.align		4
.L_75:
        /*0028*/ 	.byte	0x04, 0x17
        /*002a*/ 	.short	(.L_77 - .L_76)
.L_76:
        /*002c*/ 	.word	0x00000000
        /*0030*/ 	.short	0x0000
        /*0032*/ 	.short	0x0000
        /*0034*/ 	.byte	0x00, 0xf0, 0x11, 0x00


	//----- nvinfo : EIATTR_SPARSE_MMA_MASK
	.align		4
.L_77:
        /*0038*/ 	.byte	0x03, 0x50
        /*003a*/ 	.short	0x0000


	//----- nvinfo : EIATTR_MAXREG_COUNT
	.align		4
        /*003c*/ 	.byte	0x03, 0x1b
        /*003e*/ 	.short	0x00ff


	//----- nvinfo : EIATTR_MERCURY_ISA_VERSION
	.align		4
        /*0040*/ 	.byte	0x03, 0x5f
        /*0042*/ 	.short	0x0101


	//----- nvinfo : EIATTR_VRC_CTA_INIT_COUNT
	.align		4
        /*0044*/ 	.byte	0x02, 0x4a
	.zero		1
	.zero		1


	//----- nvinfo : EIATTR_EXIT_INSTR_OFFSETS
	.align		4
        /*0048*/ 	.byte	0x04, 0x1c
        /*004a*/ 	.short	(.L_79 - .L_78)


	//   ....[0]....
.L_78:
        /*004c*/ 	.word	0x00000030


	//   ....[1]....
        /*0050*/ 	.word	0x00000600


	//   ....[2]....
        /*0054*/ 	.word	0x000008a0


	//   ....[3]....
        /*0058*/ 	.word	0x00000a40


	//   ....[4]....
        /*005c*/ 	.word	0x00000b90


	//----- nvinfo : EIATTR_CBANK_PARAM_SIZE
	.align		4
.L_79:
        /*0060*/ 	.byte	0x03, 0x19
        /*0062*/ 	.short	0x0018


	//----- nvinfo : EIATTR_PARAM_CBANK
	.align		4
        /*0064*/ 	.byte	0x04, 0x0a
        /*0066*/ 	.short	(.L_81 - .L_80)
	.align		4
.L_80:
        /*0068*/ 	.word	index@(.nv.constant0._Z3addiPfS_)
        /*006c*/ 	.short	0x0380
        /*006e*/ 	.short	0x0018


	//----- nvinfo : EIATTR_SW_WAR
	.align		4
.L_81:
        /*0070*/ 	.byte	0x04, 0x36
        /*0072*/ 	.short	(.L_83 - .L_82)
.L_82:
        /*0074*/ 	.word	0x00000008
.L_83:


//--------------------- .nv.callgraph             --------------------------
	.section	.nv.callgraph,"",@"SHT_CUDA_CALLGRAPH"
	.align	4
	.sectionentsize	8
	.align		4
        /*0000*/ 	.word	0x00000000
	.align		4
        /*0004*/ 	.word	0xffffffff
	.align		4
        /*0008*/ 	.word	0x00000000
	.align		4
        /*000c*/ 	.word	0xfffffffe
	.align		4
        /*0010*/ 	.word	0x00000000
	.align		4
        /*0014*/ 	.word	0xfffffffd
	.align		4
        /*0018*/ 	.word	0x00000000
	.align		4
        /*001c*/ 	.word	0xfffffffc


//--------------------- .text._Z6vecAddPfS_i      --------------------------
	.section	.text._Z6vecAddPfS_i,"ax",@progbits
	.align	128
        .global         _Z6vecAddPfS_i
        .type           _Z6vecAddPfS_i,@function
        .size           _Z6vecAddPfS_i,(.L_x_17 - _Z6vecAddPfS_i)
        .other          _Z6vecAddPfS_i,@"STO_CUDA_ENTRY STV_DEFAULT"
_Z6vecAddPfS_i:
.text._Z6vecAddPfS_i:
[----:B------:R-:W-:Y:S01]  /*0000*/  LDC R1, c[0x0][0x37c] ;  /* 0x0000df00ff017b82 */ /* 0x000fe20000000800 */
[----:B------:R-:W0:Y:S07]  /*0010*/  S2R R0, SR_TID.X ;  /* 0x0000000000007919 */ /* 0x000e2e0000002100 */
[----:B------:R-:W0:Y:S01]  /*0020*/  S2UR UR4, SR_CTAID.X ;  /* 0x00000000000479c3 */ /* 0x000e220000002500 */
[----:B------:R-:W1:Y:S07]  /*0030*/  LDCU UR5, c[0x0][0x390] ;  /* 0x00007200ff0577ac */ /* 0x000e6e0008000800 */
[----:B------:R-:W0:Y:S02]  /*0040*/  LDC R7, c[0x0][0x360] ;  /* 0x0000d800ff077b82 */ /* 0x000e240000000800 */
[----:B0-----:R-:W-:-:S05]  /*0050*/  IMAD R7, R7, UR4, R0 ;  /* 0x0000000407077c24 */ /* 0x001fca000f8e0200 */
[----:B-1----:R-:W-:-:S13]  /*0060*/  ISETP.GE.AND P0, PT, R7, UR5, PT ;  /* 0x0000000507007c0c */ /* 0x002fda000bf06270 */
[----:B------:R-:W-:Y:S05]  /*0070*/  @P0 EXIT ;  /* 0x000000000000094d */ /* 0x000fea0003800000 */
[----:B------:R-:W0:Y:S01]  /*0080*/  LDC.64 R2, c[0x0][0x380] ;  /* 0x0000e000ff027b82 */ /* 0x000e220000000a00 */
[----:B------:R-:W1:Y:S07]  /*0090*/  LDCU.64 UR4, c[0x0][0x358] ;  /* 0x00006b00ff0477ac */ /* 0x000e6e0008000a00 */
[----:B------:R-:W2:Y:S01]  /*00a0*/  LDC.64 R4, c[0x0][0x388] ;  /* 0x0000e200ff047b82 */ /* 0x000ea20000000a00 */
[----:B0-----:R-:W-:-:S06]  /*00b0*/  IMAD.WIDE R2, R7, 0x4, R2 ;  /* 0x0000000407027825 */ /* 0x001fcc00078e0202 */
[----:B-1----:R-:W3:Y:S01]  /*00c0*/  LDG.E R2, desc[UR4][R2.64] ;  /* 0x0000000402027981 */ /* 0x002ee2000c1e1900 */
[----:B--2---:R-:W-:-:S05]  /*00d0*/  IMAD.WIDE R4, R7, 0x4, R4 ;  /* 0x0000000407047825 */ /* 0x004fca00078e0204 */
[----:B------:R-:W3:Y:S02]  /*00e0*/  LDG.E R7, desc[UR4][R4.64] ;  /* 0x0000000404077981 */ /* 0x000ee4000c1e1900 */
[----:B---3--:R-:W-:-:S05]  /*00f0*/  FADD R7, R2, R7 ;  /* 0x0000000702077221 */ /* 0x008fca0000000000 */
[----:B------:R-:W-:Y:S01]  /*0100*/  STG.E desc[UR4][R4.64], R7 ;  /* 0x0000000704007986 */ /* 0x000fe2000c101904 */
[----:B------:R-:W-:Y:S05]  /*0110*/  EXIT ;  /* 0x000000000000794d */ /* 0x000fea0003800000 */
.L_x_0:
[----:B------:R-:W-:-:S00]  /*0120*/  BRA `(.L_x_0) ;  /* 0xfffffffc00fc7947 */ /* 0x000fc0000383ffff */
[----:B------:R-:W-:-:S00]  /*0130*/  NOP ;  /* 0x0000000000007918 */ /* 0x000fc00000000000 */
        /* <DEDUP_REMOVED lines=12> */
.L_x_17:


//--------------------- .text._Z20add_parallel_nblocksiPfS_ --------------------------
	.section	.text._Z20add_parallel_nblocksiPfS_,"ax",@progbits
	.align	128
        .global         _Z20add_parallel_nblocksiPfS_
        .type           _Z20add_parallel_nblocksiPfS_,@function
        .size           _Z20add_parallel_nblocksiPfS_,(.L_x_18 - _Z20add_parallel_nblocksiPfS_)
        .other          _Z20add_parallel_nblocksiPfS_,@"STO_CUDA_ENTRY STV_DEFAULT"
_Z20add_parallel_nblocksiPfS_:
.text._Z20add_parallel_nblocksiPfS_:
[----:B------:R-:W-:Y:S01]  /*0000*/  LDC R1, c[0x0][0x37c] ;  /* 0x0000df00ff017b82 */ /* 0x000fe20000000800 */
[----:B------:R-:W0:Y:S07]  /*0010*/  S2R R3, SR_TID.X ;  /* 0x0000000000037919 */ /* 0x000e2e0000002100 */
[----:B------:R-:W0:Y:S01]  /*0020*/  S2UR UR4, SR_CTAID.X ;  /* 0x00000000000479c3 */ /* 0x000e220000002500 */
[----:B------:R-:W1:Y:S07]  /*0030*/  LDCU UR6, c[0x0][0x380] ;  /* 0x00007000ff0677ac */ /* 0x000e6e0008000800 */
[----:B------:R-:W0:Y:S01]  /*0040*/  LDC R0, c[0x0][0x360] ;  /* 0x0000d800ff007b82 */ /* 0x000e220000000800 */
[----:B------:R-:W2:Y:S01]  /*0050*/  LDCU UR5, c[0x0][0x370] ;  /* 0x00006e00ff0577ac */ /* 0x000ea20008000800 */
[----:B0-----:R-:W-:-:S02]  /*0060*/  IMAD R3, R0, UR4, R3 ;  /* 0x0000000400037c24 */ /* 0x001fc4000f8e0203 */
[----:B--2---:R-:W-:-:S03]  /*0070*/  IMAD R0, R0, UR5, RZ ;  /* 0x0000000500007c24 */ /* 0x004fc6000f8e02ff */
[----:B-1----:R-:W-:-:S13]  /*0080*/  ISETP.GE.AND P0, PT, R3, UR6, PT ;  /* 0x0000000603007c0c */ /* 0x002fda000bf06270 */
[----:B------:R-:W-:Y:S05]  /*0090*/  @P0 EXIT ;  /* 0x000000000000094d */ /* 0x000fea0003800000 */
[----:B------:R-:W0:Y:S01]  /*00a0*/  I2F.U32.RP R8, R0 ;  /* 0x0000000000087306 */ /* 0x000e220000209000 */
[C---:B------:R-:W-:Y:S01]  /*00b0*/  IMAD.IADD R2, R0.reuse, 0x1, R3 ;  /* 0x0000000100027824 */ /* 0x040fe200078e0203 */
[----:B------:R-:W-:Y:S01]  /*00c0*/  IADD3 R9, PT, PT, RZ, -R0, RZ ;  /* 0x80000000ff097210 */ /* 0x000fe20007ffe0ff */
[----:B------:R-:W1:Y:S01]  /*00d0*/  LDCU.64 UR4, c[0x0][0x358] ;  /* 0x00006b00ff0477ac */ /* 0x000e620008000a00 */
[----:B------:R-:W-:Y:S01]  /*00e0*/  ISETP.NE.U32.AND P2, PT, R0, RZ, PT ;  /* 0x000000ff0000720c */ /* 0x000fe20003f45070 */
[----:B------:R-:W-:Y:S01]  /*00f0*/  BSSY.RECONVERGENT B0, `(.L_x_1) ;  /* 0x0000028000007945 */ /* 0x000fe20003800200 */
[C---:B------:R-:W-:Y:S02]  /*0100*/  ISETP.GE.AND P0, PT, R2.reuse, UR6, PT ;  /* 0x0000000602007c0c */ /* 0x040fe4000bf06270 */
[----:B------:R-:W-:Y:S02]  /*0110*/  VIMNMX R7, PT, PT, R2, UR6, !PT ;  /* 0x0000000602077c48 */ /* 0x000fe4000ffe0100 */
[----:B------:R-:W-:-:S04]  /*0120*/  SEL R6, RZ, 0x1, P0 ;  /* 0x00000001ff067807 */ /* 0x000fc80000000000 */
[----:B------:R-:W-:Y:S01]  /*0130*/  IADD3 R7, PT, PT, R7, -R2, -R6 ;  /* 0x8000000207077210 */ /* 0x000fe20007ffe806 */
[----:B0-----:R-:W0:Y:S02]  /*0140*/  MUFU.RCP R8, R8 ;  /* 0x0000000800087308 */ /* 0x001e240000001000 */
[----:B0-----:R-:W-:-:S06]  /*0150*/  IADD3 R4, PT, PT, R8, 0xffffffe, RZ ;  /* 0x0ffffffe08047810 */ /* 0x001fcc0007ffe0ff */
[----:B------:R0:W2:Y:S02]  /*0160*/  F2I.FTZ.U32.TRUNC.NTZ R5, R4 ;  /* 0x0000000400057305 */ /* 0x0000a4000021f000 */
[----:B0-----:R-:W-:Y:S02]  /*0170*/  HFMA2 R4, -RZ, RZ, 0, 0 ;  /* 0x00000000ff047431 */ /* 0x001fe400000001ff */
[----:B--2---:R-:W-:-:S04]  /*0180*/  IMAD R9, R9, R5, RZ ;  /* 0x0000000509097224 */ /* 0x004fc800078e02ff */
[----:B------:R-:W-:-:S06]  /*0190*/  IMAD.HI.U32 R8, R5, R9, R4 ;  /* 0x0000000905087227 */ /* 0x000fcc00078e0004 */
[----:B------:R-:W-:-:S05]  /*01a0*/  IMAD.HI.U32 R5, R8, R7, RZ ;  /* 0x0000000708057227 */ /* 0x000fca00078e00ff */
[----:B------:R-:W-:-:S05]  /*01b0*/  IADD3 R2, PT, PT, -R5, RZ, RZ ;  /* 0x000000ff05027210 */ /* 0x000fca0007ffe1ff */
[----:B------:R-:W-:-:S05]  /*01c0*/  IMAD R7, R0, R2, R7 ;  /* 0x0000000200077224 */ /* 0x000fca00078e0207 */
[----:B------:R-:W-:-:S13]  /*01d0*/  ISETP.GE.U32.AND P0, PT, R7, R0, PT ;  /* 0x000000000700720c */ /* 0x000fda0003f06070 */
[----:B------:R-:W-:Y:S01]  /*01e0*/  @P0 IMAD.IADD R7, R7, 0x1, -R0 ;  /* 0x0000000107070824 */ /* 0x000fe200078e0a00 */
[----:B------:R-:W-:-:S04]  /*01f0*/  @P0 IADD3 R5, PT, PT, R5, 0x1, RZ ;  /* 0x0000000105050810 */ /* 0x000fc80007ffe0ff */
[----:B------:R-:W-:-:S13]  /*0200*/  ISETP.GE.U32.AND P1, PT, R7, R0, PT ;  /* 0x000000000700720c */ /* 0x000fda0003f26070 */
[----:B------:R-:W-:Y:S02]  /*0210*/  @P1 IADD3 R5, PT, PT, R5, 0x1, RZ ;  /* 0x0000000105051810 */ /* 0x000fe40007ffe0ff */
[----:B------:R-:W-:-:S05]  /*0220*/  @!P2 LOP3.LUT R5, RZ, R0, RZ, 0x33, !PT ;  /* 0x00000000ff05a212 */ /* 0x000fca00078e33ff */
[----:B------:R-:W-:-:S05]  /*0230*/  IMAD.IADD R2, R6, 0x1, R5 ;  /* 0x0000000106027824 */ /* 0x000fca00078e0205 */
[C---:B------:R-:W-:Y:S02]  /*0240*/  LOP3.LUT R4, R2.reuse, 0x3, RZ, 0xc0, !PT ;  /* 0x0000000302047812 */ /* 0x040fe400078ec0ff */
[----:B------:R-:W-:Y:S02]  /*0250*/  ISETP.GE.U32.AND P1, PT, R2, 0x3, PT ;  /* 0x000000030200780c */ /* 0x000fe40003f26070 */
[----:B------:R-:W-:-:S13]  /*0260*/  ISETP.NE.AND P0, PT, R4, 0x3, PT ;  /* 0x000000030400780c */ /* 0x000fda0003f05270 */
[----:B-1----:R-:W-:Y:S05]  /*0270*/  @!P0 BRA `(.L_x_2) ;  /* 0x00000000003c8947 */ /* 0x002fea0003800000 */
[----:B------:R-:W0:Y:S01]  /*0280*/  LDC.64 R8, c[0x0][0x390] ;  /* 0x0000e400ff087b82 */ /* 0x000e220000000a00 */
[----:B------:R-:W-:-:S04]  /*0290*/  IADD3 R2, PT, PT, R2, 0x1, RZ ;  /* 0x0000000102027810 */ /* 0x000fc80007ffe0ff */
[----:B------:R-:W-:-:S03]  /*02a0*/  LOP3.LUT R2, R2, 0x3, RZ, 0xc0, !PT ;  /* 0x0000000302027812 */ /* 0x000fc600078ec0ff */
[----:B------:R-:W1:Y:S01]  /*02b0*/  LDC.64 R10, c[0x0][0x388] ;  /* 0x0000e200ff0a7b82 */ /* 0x000e620000000a00 */
[----:B------:R-:W-:-:S07]  /*02c0*/  IADD3 R2, PT, PT, -R2, RZ, RZ ;  /* 0x000000ff02027210 */ /* 0x000fce0007ffe1ff */
.L_x_3:
[----:B-1----:R-:W-:-:S04]  /*02d0*/  IMAD.WIDE R6, R3, 0x4, R10 ;  /* 0x0000000403067825 */ /* 0x002fc800078e020a */
[----:B0-2---:R-:W-:Y:S02]  /*02e0*/  IMAD.WIDE R4, R3, 0x4, R8 ;  /* 0x0000000403047825 */ /* 0x005fe400078e0208 */
[----:B------:R-:W2:Y:S04]  /*02f0*/  LDG.E R6, desc[UR4][R6.64] ;  /* 0x0000000406067981 */ /* 0x000ea8000c1e1900 */
[----:B------:R-:W2:Y:S01]  /*0300*/  LDG.E R13, desc[UR4][R4.64] ;  /* 0x00000004040d7981 */ /* 0x000ea2000c1e1900 */
[----:B------:R-:W-:Y:S01]  /*0310*/  VIADD R2, R2, 0x1 ;  /* 0x0000000102027836 */ /* 0x000fe20000000000 */
[----:B------:R-:W-:-:S04]  /*0320*/  IADD3 R3, PT, PT, R0, R3, RZ ;  /* 0x0000000300037210 */ /* 0x000fc80007ffe0ff */
[----:B------:R-:W-:Y:S01]  /*0330*/  ISETP.NE.AND P0, PT, R2, RZ, PT ;  /* 0x000000ff0200720c */ /* 0x000fe20003f05270 */
[----:B--2---:R-:W-:-:S05]  /*0340*/  FADD R13, R6, R13 ;  /* 0x0000000d060d7221 */ /* 0x004fca0000000000 */
[----:B------:R2:W-:Y:S07]  /*0350*/  STG.E desc[UR4][R4.64], R13 ;  /* 0x0000000d04007986 */ /* 0x0005ee000c101904 */
[----:B------:R-:W-:Y:S05]  /*0360*/  @P0 BRA `(.L_x_3) ;  /* 0xfffffffc00d80947 */ /* 0x000fea000383ffff */
.L_x_2:
[----:B------:R-:W-:Y:S05]  /*0370*/  BSYNC.RECONVERGENT B0 ;  /* 0x0000000000007941 */ /* 0x000fea0003800200 */
.L_x_1:
[----:B------:R-:W-:Y:S05]  /*0380*/  @!P1 EXIT ;  /* 0x000000000000994d */ /* 0x000fea0003800000 */
.L_x_4:
[----:B-12---:R-:W0:Y:S08]  /*0390*/  LDC.64 R4, c[0x0][0x388] ;  /* 0x0000e200ff047b82 */ /* 0x006e300000000a00 */
[----:B------:R-:W1:Y:S01]  /*03a0*/  LDC.64 R6, c[0x0][0x390] ;  /* 0x0000e400ff067b82 */ /* 0x000e620000000a00 */
[----:B0-----:R-:W-:-:S05]  /*03b0*/  IMAD.WIDE R12, R3, 0x4, R4 ;  /* 0x00000004030c7825 */ /* 0x001fca00078e0204 */
[----:B------:R-:W2:Y:S01]  /*03c0*/  LDG.E R2, desc[UR4][R12.64] ;  /* 0x000000040c027981 */ /* 0x000ea2000c1e1900 */
[----:B-1----:R-:W-:-:S05]  /*03d0*/  IMAD.WIDE R14, R3, 0x4, R6 ;  /* 0x00000004030e7825 */ /* 0x002fca00078e0206 */
[----:B------:R-:W2:Y:S01]  /*03e0*/  LDG.E R5, desc[UR4][R14.64] ;  /* 0x000000040e057981 */ /* 0x000ea2000c1e1900 */
[----:B------:R-:W-:-:S04]  /*03f0*/  IMAD.WIDE R6, R0, 0x4, R14 ;  /* 0x0000000400067825 */ /* 0x000fc800078e020e */
[----:B--2---:R-:W-:Y:S01]  /*0400*/  FADD R17, R2, R5 ;  /* 0x0000000502117221 */ /* 0x004fe20000000000 */
[----:B------:R-:W-:-:S04]  /*0410*/  IMAD.WIDE R4, R0, 0x4, R12 ;  /* 0x0000000400047825 */ /* 0x000fc800078e020c */
[----:B------:R0:W-:Y:S04]  /*0420*/  STG.E desc[UR4][R14.64], R17 ;  /* 0x000000110e007986 */ /* 0x0001e8000c101904 */
[----:B------:R-:W2:Y:S04]  /*0430*/  LDG.E R2, desc[UR4][R4.64] ;  /* 0x0000000404027981 */ /* 0x000ea8000c1e1900 */
[----:B------:R-:W2:Y:S01]  /*0440*/  LDG.E R9, desc[UR4][R6.64] ;  /* 0x0000000406097981 */ /* 0x000ea2000c1e1900 */
[----:B------:R-:W-:-:S04]  /*0450*/  IMAD.WIDE R10, R0, 0x4, R6 ;  /* 0x00000004000a7825 */ /* 0x000fc800078e0206 */
[----:B--2---:R-:W-:Y:S01]  /*0460*/  FADD R19, R2, R9 ;  /* 0x0000000902137221 */ /* 0x004fe20000000000 */
[----:B------:R-:W-:-:S04]  /*0470*/  IMAD.WIDE R8, R0, 0x4, R4 ;  /* 0x0000000400087825 */ /* 0x000fc800078e0204 */
[----:B------:R1:W-:Y:S04]  /*0480*/  STG.E desc[UR4][R6.64], R19 ;  /* 0x0000001306007986 */ /* 0x0003e8000c101904 */
[----:B------:R-:W2:Y:S04]  /*0490*/  LDG.E R2, desc[UR4][R8.64] ;  /* 0x0000000408027981 */ /* 0x000ea8000c1e1900 */
[----:B------:R-:W2:Y:S01]  /*04a0*/  LDG.E R13, desc[UR4][R10.64] ;  /* 0x000000040a0d7981 */ /* 0x000ea2000c1e1900 */
[----:B0-----:R-:W-:-:S04]  /*04b0*/  IMAD.WIDE R14, R0, 0x4, R10 ;  /* 0x00000004000e7825 */ /* 0x001fc800078e020a */
[----:B--2---:R-:W-:Y:S01]  /*04c0*/  FADD R21, R2, R13 ;  /* 0x0000000d02157221 */ /* 0x004fe20000000000 */
[----:B------:R-:W-:-:S04]  /*04d0*/  IMAD.WIDE R12, R0, 0x4, R8 ;  /* 0x00000004000c7825 */ /* 0x000fc800078e0208 */
[----:B------:R1:W-:Y:S04]  /*04e0*/  STG.E desc[UR4][R10.64], R21 ;  /* 0x000000150a007986 */ /* 0x0003e8000c101904 */
[----:B------:R-:W2:Y:S04]  /*04f0*/  LDG.E R12, desc[UR4][R12.64] ;  /* 0x000000040c0c7981 */ /* 0x000ea8000c1e1900 */
[----:B------:R-:W2:Y:S01]  /*0500*/  LDG.E R5, desc[UR4][R14.64] ;  /* 0x000000040e057981 */ /* 0x000ea2000c1e1900 */
[----:B------:R-:W-:-:S04]  /*0510*/  LEA R3, R0, R3, 0x2 ;  /* 0x0000000300037211 */ /* 0x000fc800078e10ff */
[----:B------:R-:W-:Y:S01]  /*0520*/  ISETP.GE.AND P0, PT, R3, UR6, PT ;  /* 0x0000000603007c0c */ /* 0x000fe2000bf06270 */
[----:B--2---:R-:W-:-:S05]  /*0530*/  FADD R5, R12, R5 ;  /* 0x000000050c057221 */ /* 0x004fca0000000000 */
[----:B------:R1:W-:Y:S07]  /*0540*/  STG.E desc[UR4][R14.64], R5 ;  /* 0x000000050e007986 */ /* 0x0003ee000c101904 */
[----:B------:R-:W-:Y:S05]  /*0550*/  @!P0 BRA `(.L_x_4) ;  /* 0xfffffffc008c8947 */ /* 0x000fea000383ffff */
[----:B------:R-:W-:Y:S05]  /*0560*/  EXIT ;  /* 0x000000000000794d */ /* 0x000fea0003800000 */
.L_x_5:
        /* <DEDUP_REMOVED lines=9> */
.L_x_18:


//--------------------- .text._Z19add_parallel_1blockiPfS_ --------------------------
	.section	.text._Z19add_parallel_1blockiPfS_,"ax",@progbits
	.align	128
        .global         _Z19add_parallel_1blockiPfS_
        .type           _Z19add_parallel_1blockiPfS_,@function
        .size           _Z19add_parallel_1blockiPfS_,(.L_x_19 - _Z19add_parallel_1blockiPfS_)
        .other          _Z19add_parallel_1blockiPfS_,@"STO_CUDA_ENTRY STV_DEFAULT"
_Z19add_parallel_1blockiPfS_:
.text._Z19add_parallel_1blockiPfS_:
[----:B------:R-:W-:Y:S01]  /*0000*/  LDC R1, c[0x0][0x37c] ;  /* 0x0000df00ff017b82 */ /* 0x000fe20000000800 */
[----:B------:R-:W0:Y:S01]  /*0010*/  S2R R3, SR_TID.X ;  /* 0x0000000000037919 */ /* 0x000e220000002100 */
[----:B------:R-:W0:Y:S06]  /*0020*/  LDCU UR6, c[0x0][0x380] ;  /* 0x00007000ff0677ac */ /* 0x000e2c0008000800 */
[----:B------:R-:W1:Y:S01]  /*0030*/  LDC R0, c[0x0][0x360] ;  /* 0x0000d800ff007b82 */ /* 0x000e620000000800 */
[----:B0-----:R-:W-:-:S13]  /*0040*/  ISETP.GE.AND P0, PT, R3, UR6, PT ;  /* 0x0000000603007c0c */ /* 0x001fda000bf06270 */
[----:B------:R-:W-:Y:S05]  /*0050*/  @P0 EXIT ;  /* 0x000000000000094d */ /* 0x000fea0003800000 */
[----:B-1----:R-:W0:Y:S01]  /*0060*/  I2F.U32.RP R8, R0 ;  /* 0x0000000000087306 */ /* 0x002e220000209000 */
[----:B------:R-:W-:Y:S01]  /*0070*/  IADD3 R2, PT, PT, R3, R0, RZ ;  /* 0x0000000003027210 */ /* 0x000fe20007ffe0ff */
[----:B------:R-:W1:Y:S01]  /*0080*/  LDCU.64 UR4, c[0x0][0x358] ;  /* 0x00006b00ff0477ac */ /* 0x000e620008000a00 */
[----:B------:R-:W-:Y:S01]  /*0090*/  ISETP.NE.U32.AND P2, PT, R0, RZ, PT ;  /* 0x000000ff0000720c */ /* 0x000fe20003f45070 */
[----:B------:R-:W-:Y:S01]  /*00a0*/  BSSY.RECONVERGENT B0, `(.L_x_6) ;  /* 0x000002d000007945 */ /* 0x000fe20003800200 */
[C---:B------:R-:W-:Y:S01]  /*00b0*/  ISETP.GE.U32.AND P0, PT, R2.reuse, UR6, PT ;  /* 0x0000000602007c0c */ /* 0x040fe2000bf06070 */
[----:B------:R-:W2:Y:S01]  /*00c0*/  LDCU.64 UR8, c[0x0][0x388] ;  /* 0x00007100ff0877ac */ /* 0x000ea20008000a00 */
[----:B------:R-:W-:Y:S02]  /*00d0*/  VIMNMX.U32 R7, PT, PT, R2, UR6, !PT ;  /* 0x0000000602077c48 */ /* 0x000fe4000ffe0000 */
[----:B------:R-:W-:Y:S01]  /*00e0*/  SEL R6, RZ, 0x1, P0 ;  /* 0x00000001ff067807 */ /* 0x000fe20000000000 */
[----:B------:R-:W3:Y:S03]  /*00f0*/  LDCU.64 UR10, c[0x0][0x390] ;  /* 0x00007200ff0a77ac */ /* 0x000ee60008000a00 */
[----:B------:R-:W-:Y:S01]  /*0100*/  IADD3 R7, PT, PT, R7, -R2, -R6 ;  /* 0x8000000207077210 */ /* 0x000fe20007ffe806 */
[----:B0-----:R-:W0:Y:S02]  /*0110*/  MUFU.RCP R8, R8 ;  /* 0x0000000800087308 */ /* 0x001e240000001000 */
[----:B0-----:R-:W-:-:S06]  /*0120*/  IADD3 R4, PT, PT, R8, 0xffffffe, RZ ;  /* 0x0ffffffe08047810 */ /* 0x001fcc0007ffe0ff */
[----:B------:R0:W4:Y:S02]  /*0130*/  F2I.FTZ.U32.TRUNC.NTZ R5, R4 ;  /* 0x0000000400057305 */ /* 0x000124000021f000 */
[----:B0-----:R-:W-:Y:S02]  /*0140*/  IMAD.MOV.U32 R4, RZ, RZ, RZ ;  /* 0x000000ffff047224 */ /* 0x001fe400078e00ff */
[----:B----4-:R-:W-:-:S04]  /*0150*/  IMAD.MOV R9, RZ, RZ, -R5 ;  /* 0x000000ffff097224 */ /* 0x010fc800078e0a05 */
[----:B------:R-:W-:-:S04]  /*0160*/  IMAD R9, R9, R0, RZ ;  /* 0x0000000009097224 */ /* 0x000fc800078e02ff */
        /* <DEDUP_REMOVED lines=8> */
[----:B------:R-:W-:Y:S01]  /*01f0*/  @P1 VIADD R5, R5, 0x1 ;  /* 0x0000000105051836 */ /* 0x000fe20000000000 */
[----:B------:R-:W-:-:S04]  /*0200*/  @!P2 LOP3.LUT R5, RZ, R0, RZ, 0x33, !PT ;  /* 0x00000000ff05a212 */ /* 0x000fc800078e33ff */
[----:B------:R-:W-:-:S04]  /*0210*/  IADD3 R2, PT, PT, R6, R5, RZ ;  /* 0x0000000506027210 */ /* 0x000fc80007ffe0ff */
[C---:B------:R-:W-:Y:S02]  /*0220*/  LOP3.LUT R4, R2.reuse, 0x3, RZ, 0xc0, !PT ;  /* 0x0000000302047812 */ /* 0x040fe400078ec0ff */
[----:B------:R-:W-:Y:S02]  /*0230*/  ISETP.GE.U32.AND P0, PT, R2, 0x3, PT ;  /* 0x000000030200780c */ /* 0x000fe40003f06070 */
[----:B------:R-:W-:-:S13]  /*0240*/  ISETP.NE.AND P1, PT, R4, 0x3, PT ;  /* 0x000000030400780c */ /* 0x000fda0003f25270 */
[----:B-123--:R-:W-:Y:S05]  /*0250*/  @!P1 BRA `(.L_x_7) ;  /* 0x0000000000449947 */ /* 0x00efea0003800000 */
[----:B------:R-:W-:Y:S02]  /*0260*/  VIADD R2, R2, 0x1 ;  /* 0x0000000102027836 */ /* 0x000fe40000000000 */
[----:B------:R-:W-:-:S03]  /*0270*/  IMAD.WIDE.U32 R4, R3, 0x4, RZ ;  /* 0x0000000403047825 */ /* 0x000fc600078e00ff */
[----:B------:R-:W-:-:S05]  /*0280*/  LOP3.LUT R2, R2, 0x3, RZ, 0xc0, !PT ;  /* 0x0000000302027812 */ /* 0x000fca00078ec0ff */
[C---:B------:R-:W-:Y:S01]  /*0290*/  IMAD R3, R2.reuse, R0, R3 ;  /* 0x0000000002037224 */ /* 0x040fe200078e0203 */
[----:B------:R-:W-:-:S07]  /*02a0*/  IADD3 R2, PT, PT, -R2, RZ, RZ ;  /* 0x000000ff02027210 */ /* 0x000fce0007ffe1ff */
.L_x_8:
[C---:B------:R-:W-:Y:S02]  /*02b0*/  IADD3 R8, P1, PT, R4.reuse, UR8, RZ ;  /* 0x0000000804087c10 */ /* 0x040fe4000ff3e0ff */
[----:B0-----:R-:W-:Y:S02]  /*02c0*/  IADD3 R6, P2, PT, R4, UR10, RZ ;  /* 0x0000000a04067c10 */ /* 0x001fe4000ff5e0ff */
[C---:B------:R-:W-:Y:S02]  /*02d0*/  IADD3.X R9, PT, PT, R5.reuse, UR9, RZ, P1, !PT ;  /* 0x0000000905097c10 */ /* 0x040fe40008ffe4ff */
[----:B------:R-:W-:-:S03]  /*02e0*/  IADD3.X R7, PT, PT, R5, UR11, RZ, P2, !PT ;  /* 0x0000000b05077c10 */ /* 0x000fc600097fe4ff */
[----:B------:R-:W2:Y:S04]  /*02f0*/  LDG.E R8, desc[UR4][R8.64] ;  /* 0x0000000408087981 */ /* 0x000ea8000c1e1900 */
[----:B------:R-:W2:Y:S01]  /*0300*/  LDG.E R11, desc[UR4][R6.64] ;  /* 0x00000004060b7981 */ /* 0x000ea2000c1e1900 */
[----:B------:R-:W-:Y:S02]  /*0310*/  VIADD R2, R2, 0x1 ;  /* 0x0000000102027836 */ /* 0x000fe40000000000 */
[----:B------:R-:W-:-:S03]  /*0320*/  IMAD.WIDE.U32 R4, R0, 0x4, R4 ;  /* 0x0000000400047825 */ /* 0x000fc600078e0004 */
[----:B------:R-:W-:Y:S01]  /*0330*/  ISETP.NE.AND P1, PT, R2, RZ, PT ;  /* 0x000000ff0200720c */ /* 0x000fe20003f25270 */
[----:B--2---:R-:W-:-:S05]  /*0340*/  FADD R11, R8, R11 ;  /* 0x0000000b080b7221 */ /* 0x004fca0000000000 */
[----:B------:R0:W-:Y:S07]  /*0350*/  STG.E desc[UR4][R6.64], R11 ;  /* 0x0000000b06007986 */ /* 0x0001ee000c101904 */
[----:B------:R-:W-:Y:S05]  /*0360*/  @P1 BRA `(.L_x_8) ;  /* 0xfffffffc00d01947 */ /* 0x000fea000383ffff */
.L_x_7:
[----:B------:R-:W-:Y:S05]  /*0370*/  BSYNC.RECONVERGENT B0 ;  /* 0x0000000000007941 */ /* 0x000fea0003800200 */
.L_x_6:
[----:B------:R-:W-:Y:S05]  /*0380*/  @!P0 EXIT ;  /* 0x000000000000894d */ /* 0x000fea0003800000 */
.L_x_9:
[----:B0-----:R-:W0:Y:S08]  /*0390*/  LDC.64 R6, c[0x0][0x388] ;  /* 0x0000e200ff067b82 */ /* 0x001e300000000a00 */
[----:B------:R-:W1:Y:S01]  /*03a0*/  LDC.64 R4, c[0x0][0x390] ;  /* 0x0000e400ff047b82 */ /* 0x000e620000000a00 */
[----:B0-----:R-:W-:-:S06]  /*03b0*/  IMAD.WIDE.U32 R8, R3, 0x4, R6 ;  /* 0x0000000403087825 */ /* 0x001fcc00078e0006 */
[----:B------:R-:W2:Y:S01]  /*03c0*/  LDG.E R8, desc[UR4][R8.64] ;  /* 0x0000000408087981 */ /* 0x000ea2000c1e1900 */
[----:B-1----:R-:W-:-:S05]  /*03d0*/  IMAD.WIDE.U32 R10, R3, 0x4, R4 ;  /* 0x00000004030a7825 */ /* 0x002fca00078e0004 */
[----:B------:R-:W2:Y:S01]  /*03e0*/  LDG.E R13, desc[UR4][R10.64] ;  /* 0x000000040a0d7981 */ /* 0x000ea2000c1e1900 */
[----:B------:R-:W-:-:S05]  /*03f0*/  IADD3 R15, PT, PT, R0, R3, RZ ;  /* 0x00000003000f7210 */ /* 0x000fca0007ffe0ff */
[----:B------:R-:W-:-:S04]  /*0400*/  IMAD.WIDE.U32 R2, R15, 0x4, R6 ;  /* 0x000000040f027825 */ /* 0x000fc800078e0006 */
[----:B--2---:R-:W-:Y:S01]  /*0410*/  FADD R17, R8, R13 ;  /* 0x0000000d08117221 */ /* 0x004fe20000000000 */
[----:B------:R-:W-:-:S04]  /*0420*/  IMAD.WIDE.U32 R12, R15, 0x4, R4 ;  /* 0x000000040f0c7825 */ /* 0x000fc800078e0004 */
[----:B------:R0:W-:Y:S04]  /*0430*/  STG.E desc[UR4][R10.64], R17 ;  /* 0x000000110a007986 */ /* 0x0001e8000c101904 */
[----:B------:R-:W2:Y:S04]  /*0440*/  LDG.E R2, desc[UR4][R2.64] ;  /* 0x0000000402027981 */ /* 0x000ea8000c1e1900 */
[----:B------:R-:W2:Y:S01]  /*0450*/  LDG.E R19, desc[UR4][R12.64] ;  /* 0x000000040c137981 */ /* 0x000ea2000c1e1900 */
[----:B------:R-:W-:-:S04]  /*0460*/  IMAD.IADD R21, R15, 0x1, R0 ;  /* 0x000000010f157824 */ /* 0x000fc800078e0200 */
[----:B------:R-:W-:-:S04]  /*0470*/  IMAD.WIDE.U32 R8, R21, 0x4, R6 ;  /* 0x0000000415087825 */ /* 0x000fc800078e0006 */
[----:B------:R-:W-:-:S04]  /*0480*/  IMAD.WIDE.U32 R14, R21, 0x4, R4 ;  /* 0x00000004150e7825 */ /* 0x000fc800078e0004 */
[----:B--2---:R-:W-:-:S05]  /*0490*/  FADD R19, R2, R19 ;  /* 0x0000001302137221 */ /* 0x004fca0000000000 */
[----:B------:R1:W-:Y:S04]  /*04a0*/  STG.E desc[UR4][R12.64], R19 ;  /* 0x000000130c007986 */ /* 0x0003e8000c101904 */
[----:B------:R-:W2:Y:S04]  /*04b0*/  LDG.E R8, desc[UR4][R8.64] ;  /* 0x0000000408087981 */ /* 0x000ea8000c1e1900 */
[----:B------:R-:W2:Y:S01]  /*04c0*/  LDG.E R23, desc[UR4][R14.64] ;  /* 0x000000040e177981 */ /* 0x000ea2000c1e1900 */
[----:B------:R-:W-:-:S05]  /*04d0*/  IADD3 R21, PT, PT, R21, R0, RZ ;  /* 0x0000000015157210 */ /* 0x000fca0007ffe0ff */
[----:B------:R-:W-:-:S04]  /*04e0*/  IMAD.WIDE.U32 R6, R21, 0x4, R6 ;  /* 0x0000000415067825 */ /* 0x000fc800078e0006 */
[----:B------:R-:W-:-:S04]  /*04f0*/  IMAD.WIDE.U32 R4, R21, 0x4, R4 ;  /* 0x0000000415047825 */ /* 0x000fc800078e0004 */
[----:B--2---:R-:W-:-:S05]  /*0500*/  FADD R23, R8, R23 ;  /* 0x0000001708177221 */ /* 0x004fca0000000000 */
[----:B------:R1:W-:Y:S04]  /*0510*/  STG.E desc[UR4][R14.64], R23 ;  /* 0x000000170e007986 */ /* 0x0003e8000c101904 */
[----:B------:R-:W0:Y:S04]  /*0520*/  LDG.E R6, desc[UR4][R6.64] ;  /* 0x0000000406067981 */ /* 0x000e28000c1e1900 */
[----:B------:R-:W0:Y:S02]  /*0530*/  LDG.E R3, desc[UR4][R4.64] ;  /* 0x0000000404037981 */ /* 0x000e24000c1e1900 */
[----:B0-----:R-:W-:Y:S01]  /*0540*/  FADD R11, R6, R3 ;  /* 0x00000003060b7221 */ /* 0x001fe20000000000 */
[----:B------:R-:W-:-:S04]  /*0550*/  IADD3 R3, PT, PT, R21, R0, RZ ;  /* 0x0000000015037210 */ /* 0x000fc80007ffe0ff */
[----:B------:R1:W-:Y:S01]  /*0560*/  STG.E desc[UR4][R4.64], R11 ;  /* 0x0000000b04007986 */ /* 0x0003e2000c101904 */
[----:B------:R-:W-:-:S13]  /*0570*/  ISETP.GE.AND P0, PT, R3, UR6, PT ;  /* 0x0000000603007c0c */ /* 0x000fda000bf06270 */
[----:B-1----:R-:W-:Y:S05]  /*0580*/  @!P0 BRA `(.L_x_9) ;  /* 0xfffffffc00808947 */ /* 0x002fea000383ffff */
[----:B------:R-:W-:Y:S05]  /*0590*/  EXIT ;  /* 0x000000000000794d */ /* 0x000fea0003800000 */
.L_x_10:
        /* <DEDUP_REMOVED lines=14> */
.L_x_19:


//--------------------- .text._Z3addiPfS_         --------------------------
	.section	.text._Z3addiPfS_,"ax",@progbits
	.align	128
        .global         _Z3addiPfS_
        .type           _Z3addiPfS_,@function
        .size           _Z3addiPfS_,(.L_x_20 - _Z3addiPfS_)
        .other          _Z3addiPfS_,@"STO_CUDA_ENTRY STV_DEFAULT"
_Z3addiPfS_:
.text._Z3addiPfS_:
[----:B------:R-:W-:Y:S08]  /*0000*/  LDC R1, c[0x0][0x37c] ;  /* 0x0000df00ff017b82 */ /* 0x000ff00000000800 */
[----:B------:R-:W0:Y:S02]  /*0010*/  LDC R6, c[0x0][0x380] ;  /* 0x0000e000ff067b82 */ /* 0x000e240000000800 */
[----:B0-----:R-:W-:-:S13]  /*0020*/  ISETP.GE.AND P0, PT, R6, 0x1, PT ;  /* 0x000000010600780c */ /* 0x001fda0003f06270 */
[----:B------:R-:W-:Y:S05]  /*0030*/  @!P0 EXIT ;  /* 0x000000000000894d */ /* 0x000fea0003800000 */
[C---:B------:R-:W-:Y:S01]  /*0040*/  ISETP.GE.U32.AND P1, PT, R6.reuse, 0x10, PT ;  /* 0x000000100600780c */ /* 0x040fe20003f26070 */
[----:B------:R-:W0:Y:S01]  /*0050*/  LDCU.64 UR8, c[0x0][0x358] ;  /* 0x00006b00ff0877ac */ /* 0x000e220008000a00 */
[----:B------:R-:W-:Y:S01]  /*0060*/  LOP3.LUT R10, R6, 0xf, RZ, 0xc0, !PT ;  /* 0x0000000f060a7812 */ /* 0x000fe200078ec0ff */
[----:B------:R-:W-:-:S03]  /*0070*/  HFMA2 R0, -RZ, RZ, 0, 0 ;  /* 0x00000000ff007431 */ /* 0x000fc600000001ff */
[----:B------:R-:W-:-:S07]  /*0080*/  ISETP.NE.AND P0, PT, R10, RZ, PT ;  /* 0x000000ff0a00720c */ /* 0x000fce0003f05270 */
[----:B------:R-:W-:Y:S06]  /*0090*/  @!P1 BRA `(.L_x_11) ;  /* 0x0000000400589947 */ /* 0x000fec0003800000 */
[----:B------:R-:W1:Y:S01]  /*00a0*/  LDCU.64 UR6, c[0x0][0x388] ;  /* 0x00007100ff0677ac */ /* 0x000e620008000a00 */
[----:B------:R-:W-:Y:S01]  /*00b0*/  LOP3.LUT R0, R6, 0x7ffffff0, RZ, 0xc0, !PT ;  /* 0x7ffffff006007812 */ /* 0x000fe200078ec0ff */
[----:B------:R-:W2:Y:S03]  /*00c0*/  LDCU.64 UR4, c[0x0][0x390] ;  /* 0x00007200ff0477ac */ /* 0x000ea60008000a00 */
[----:B------:R-:W-:Y:S01]  /*00d0*/  IADD3 R7, PT, PT, -R0, RZ, RZ ;  /* 0x000000ff00077210 */ /* 0x000fe20007ffe1ff */
[----:B-1----:R-:W-:Y:S02]  /*00e0*/  UIADD3 UR6, UP0, UPT, UR6, 0x20, URZ ;  /* 0x0000002006067890 */ /* 0x002fe4000ff1e0ff */
[----:B--2---:R-:W-:Y:S02]  /*00f0*/  UIADD3 UR4, UP1, UPT, UR4, 0x20, URZ ;  /* 0x0000002004047890 */ /* 0x004fe4000ff3e0ff */
[----:B------:R-:W-:-:S02]  /*0100*/  UIADD3.X UR7, UPT, UPT, URZ, UR7, URZ, UP0, !UPT ;  /* 0x00000007ff077290 */ /* 0x000fc400087fe4ff */
[----:B------:R-:W-:Y:S01]  /*0110*/  MOV R12, UR6 ;  /* 0x00000006000c7c02 */ /* 0x000fe20008000f00 */
[----:B------:R-:W-:Y:S01]  /*0120*/  UIADD3.X UR5, UPT, UPT, URZ, UR5, URZ, UP1, !UPT ;  /* 0x00000005ff057290 */ /* 0x000fe20008ffe4ff */
[----:B------:R-:W-:Y:S02]  /*0130*/  MOV R8, UR4 ;  /* 0x0000000400087c02 */ /* 0x000fe40008000f00 */
[----:B------:R-:W-:-:S03]  /*0140*/  MOV R3, UR7 ;  /* 0x0000000700037c02 */ /* 0x000fc60008000f00 */
[----:B------:R-:W-:-:S07]  /*0150*/  MOV R9, UR5 ;  /* 0x0000000500097c02 */ /* 0x000fce0008000f00 */
.L_x_12:
[----:B------:R-:W-:Y:S02]  /*0160*/  MOV R2, R12 ;  /* 0x0000000c00027202 */ /* 0x000fe40000000f00 */
[----:B-1----:R-:W-:Y:S02]  /*0170*/  MOV R4, R8 ;  /* 0x0000000800047202 */ /* 0x002fe40000000f00 */
[----:B------:R-:W-:Y:S01]  /*0180*/  MOV R5, R9 ;  /* 0x0000000900057202 */ /* 0x000fe20000000f00 */
[----:B0-----:R-:W2:Y:S04]  /*0190*/  LDG.E R8, desc[UR8][R2.64+-0x20] ;  /* 0xffffe00802087981 */ /* 0x001ea8000c1e1900 */
[----:B------:R-:W2:Y:S04]  /*01a0*/  LDG.E R9, desc[UR8][R4.64+-0x20] ;  /* 0xffffe00804097981 */ /* 0x000ea8000c1e1900 */
[----:B------:R-:W3:Y:S04]  /*01b0*/  LDG.E R11, desc[UR8][R4.64+-0x1c] ;  /* 0xffffe408040b7981 */ /* 0x000ee8000c1e1900 */
[----:B------:R-:W4:Y:S04]  /*01c0*/  LDG.E R13, desc[UR8][R4.64+-0x18] ;  /* 0xffffe808040d7981 */ /* 0x000f28000c1e1900 */
[----:B------:R-:W5:Y:S01]  /*01d0*/  LDG.E R15, desc[UR8][R4.64+-0x14] ;  /* 0xffffec08040f7981 */ /* 0x000f62000c1e1900 */
[----:B--2---:R-:W-:-:S05]  /*01e0*/  FADD R9, R8, R9 ;  /* 0x0000000908097221 */ /* 0x004fca0000000000 */
[----:B------:R0:W-:Y:S04]  /*01f0*/  STG.E desc[UR8][R4.64+-0x20], R9 ;  /* 0xffffe00904007986 */ /* 0x0001e8000c101908 */
[----:B------:R-:W3:Y:S04]  /*0200*/  LDG.E R8, desc[UR8][R2.64+-0x1c] ;  /* 0xffffe40802087981 */ /* 0x000ee8000c1e1900 */
[----:B0-----:R-:W2:Y:S01]  /*0210*/  LDG.E R9, desc[UR8][R4.64+-0x10] ;  /* 0xfffff00804097981 */ /* 0x001ea2000c1e1900 */
[----:B---3--:R-:W-:-:S05]  /*0220*/  FADD R11, R8, R11 ;  /* 0x0000000b080b7221 */ /* 0x008fca0000000000 */
[----:B------:R0:W-:Y:S04]  /*0230*/  STG.E desc[UR8][R4.64+-0x1c], R11 ;  /* 0xffffe40b04007986 */ /* 0x0001e8000c101908 */
[----:B------:R-:W4:Y:S04]  /*0240*/  LDG.E R8, desc[UR8][R2.64+-0x18] ;  /* 0xffffe80802087981 */ /* 0x000f28000c1e1900 */
[----:B0-----:R-:W3:Y:S01]  /*0250*/  LDG.E R11, desc[UR8][R4.64+-0xc] ;  /* 0xfffff408040b7981 */ /* 0x001ee2000c1e1900 */
[----:B----4-:R-:W-:-:S05]  /*0260*/  FADD R13, R8, R13 ;  /* 0x0000000d080d7221 */ /* 0x010fca0000000000 */
[----:B------:R0:W-:Y:S04]  /*0270*/  STG.E desc[UR8][R4.64+-0x18], R13 ;  /* 0xffffe80d04007986 */ /* 0x0001e8000c101908 */
[----:B------:R-:W5:Y:S04]  /*0280*/  LDG.E R8, desc[UR8][R2.64+-0x14] ;  /* 0xffffec0802087981 */ /* 0x000f68000c1e1900 */
[----:B0-----:R-:W4:Y:S01]  /*0290*/  LDG.E R13, desc[UR8][R4.64+-0x8] ;  /* 0xfffff808040d7981 */ /* 0x001f22000c1e1900 */
[----:B-----5:R-:W-:-:S05]  /*02a0*/  FADD R15, R8, R15 ;  /* 0x0000000f080f7221 */ /* 0x020fca0000000000 */
[----:B------:R0:W-:Y:S04]  /*02b0*/  STG.E desc[UR8][R4.64+-0x14], R15 ;  /* 0xffffec0f04007986 */ /* 0x0001e8000c101908 */
[----:B------:R-:W2:Y:S04]  /*02c0*/  LDG.E R8, desc[UR8][R2.64+-0x10] ;  /* 0xfffff00802087981 */ /* 0x000ea8000c1e1900 */
[----:B0-----:R-:W5:Y:S01]  /*02d0*/  LDG.E R15, desc[UR8][R4.64+-0x4] ;  /* 0xfffffc08040f7981 */ /* 0x001f62000c1e1900 */
        /* <DEDUP_REMOVED lines=34> */
[----:B------:R-:W3:Y:S02]  /*0500*/  LDG.E R8, desc[UR8][R2.64+0x14] ;  /* 0x0000140802087981 */ /* 0x000ee4000c1e1900 */
[----:B---3--:R-:W-:-:S05]  /*0510*/  FADD R11, R8, R11 ;  /* 0x0000000b080b7221 */ /* 0x008fca0000000000 */
[----:B------:R1:W-:Y:S04]  /*0520*/  STG.E desc[UR8][R4.64+0x14], R11 ;  /* 0x0000140b04007986 */ /* 0x0003e8000c101908 */
[----:B------:R-:W4:Y:S01]  /*0530*/  LDG.E R8, desc[UR8][R2.64+0x18] ;  /* 0x0000180802087981 */ /* 0x000f22000c1e1900 */
[----:B------:R-:W-:Y:S01]  /*0540*/  IADD3 R7, PT, PT, R7, 0x10, RZ ;  /* 0x0000001007077810 */ /* 0x000fe20007ffe0ff */
[----:B----4-:R-:W-:-:S05]  /*0550*/  FADD R13, R8, R13 ;  /* 0x0000000d080d7221 */ /* 0x010fca0000000000 */
[----:B------:R1:W-:Y:S04]  /*0560*/  STG.E desc[UR8][R4.64+0x18], R13 ;  /* 0x0000180d04007986 */ /* 0x0003e8000c101908 */
[----:B------:R2:W5:Y:S01]  /*0570*/  LDG.E R8, desc[UR8][R2.64+0x1c] ;  /* 0x00001c0802087981 */ /* 0x000562000c1e1900 */
[----:B------:R-:W-:Y:S02]  /*0580*/  ISETP.NE.AND P1, PT, R7, RZ, PT ;  /* 0x000000ff0700720c */ /* 0x000fe40003f25270 */
[----:B------:R-:W-:-:S05]  /*0590*/  IADD3 R12, P2, PT, R2, 0x40, RZ ;  /* 0x00000040020c7810 */ /* 0x000fca0007f5e0ff */
[----:B--2---:R-:W-:Y:S02]  /*05a0*/  IMAD.X R3, RZ, RZ, R3, P2 ;  /* 0x000000ffff037224 */ /* 0x004fe400010e0603 */
[----:B-----5:R-:W-:Y:S01]  /*05b0*/  FADD R15, R8, R15 ;  /* 0x0000000f080f7221 */ /* 0x020fe20000000000 */
[----:B------:R-:W-:-:S04]  /*05c0*/  IADD3 R8, P3, PT, R4, 0x40, RZ ;  /* 0x0000004004087810 */ /* 0x000fc80007f7e0ff */
[----:B------:R1:W-:Y:S01]  /*05d0*/  STG.E desc[UR8][R4.64+0x1c], R15 ;  /* 0x00001c0f04007986 */ /* 0x0003e2000c101908 */
[----:B0-----:R-:W-:Y:S01]  /*05e0*/  IADD3.X R9, PT, PT, RZ, R5, RZ, P3, !PT ;  /* 0x00000005ff097210 */ /* 0x001fe20001ffe4ff */
[----:B------:R-:W-:Y:S07]  /*05f0*/  @P1 BRA `(.L_x_12) ;  /* 0xfffffff800d81947 */ /* 0x000fee000383ffff */
.L_x_11:
[----:B0-----:R-:W-:Y:S05]  /*0600*/  @!P0 EXIT ;  /* 0x000000000000894d */ /* 0x001fea0003800000 */
[----:B------:R-:W-:Y:S02]  /*0610*/  ISETP.GE.U32.AND P0, PT, R10, 0x8, PT ;  /* 0x000000080a00780c */ /* 0x000fe40003f06070 */
[----:B------:R-:W-:-:S04]  /*0620*/  LOP3.LUT R12, R6, 0x7, RZ, 0xc0, !PT ;  /* 0x00000007060c7812 */ /* 0x000fc800078ec0ff */
[----:B------:R-:W-:-:S07]  /*0630*/  ISETP.NE.AND P1, PT, R12, RZ, PT ;  /* 0x000000ff0c00720c */ /* 0x000fce0003f25270 */
[----:B------:R-:W-:Y:S06]  /*0640*/  @!P0 BRA `(.L_x_13) ;  /* 0x0000000000948947 */ /* 0x000fec0003800000 */
[----:B------:R-:W0:Y:S08]  /*0650*/  LDC.64 R2, c[0x0][0x388] ;  /* 0x0000e200ff027b82 */ /* 0x000e300000000a00 */
[----:B-1----:R-:W1:Y:S01]  /*0660*/  LDC.64 R4, c[0x0][0x390] ;  /* 0x0000e400ff047b82 */ /* 0x002e620000000a00 */
[----:B0-----:R-:W-:-:S05]  /*0670*/  IMAD.WIDE.U32 R2, R0, 0x4, R2 ;  /* 0x0000000400027825 */ /* 0x001fca00078e0002 */
[----:B------:R-:W2:Y:S01]  /*0680*/  LDG.E R7, desc[UR8][R2.64] ;  /* 0x0000000802077981 */ /* 0x000ea2000c1e1900 */
[----:B-1----:R-:W-:-:S05]  /*0690*/  IMAD.WIDE.U32 R4, R0, 0x4, R4 ;  /* 0x0000000400047825 */ /* 0x002fca00078e0004 */
[----:B------:R-:W2:Y:S04]  /*06a0*/  LDG.E R8, desc[UR8][R4.64] ;  /* 0x0000000804087981 */ /* 0x000ea8000c1e1900 */
[----:B------:R-:W3:Y:S04]  /*06b0*/  LDG.E R9, desc[UR8][R4.64+0x4] ;  /* 0x0000040804097981 */ /* 0x000ee8000c1e1900 */
[----:B------:R-:W4:Y:S04]  /*06c0*/  LDG.E R11, desc[UR8][R4.64+0x8] ;  /* 0x00000808040b7981 */ /* 0x000f28000c1e1900 */
[----:B------:R-:W5:Y:S01]  /*06d0*/  LDG.E R13, desc[UR8][R4.64+0xc] ;  /* 0x00000c08040d7981 */ /* 0x000f62000c1e1900 */
[----:B--2---:R-:W-:-:S05]  /*06e0*/  FADD R7, R7, R8 ;  /* 0x0000000807077221 */ /* 0x004fca0000000000 */
[----:B------:R-:W-:Y:S04]  /*06f0*/  STG.E desc[UR8][R4.64], R7 ;  /* 0x0000000704007986 */ /* 0x000fe8000c101908 */
[----:B------:R-:W3:Y:S02]  /*0700*/  LDG.E R8, desc[UR8][R2.64+0x4] ;  /* 0x0000040802087981 */ /* 0x000ee4000c1e1900 */
[----:B---3--:R-:W-:-:S05]  /*0710*/  FADD R9, R8, R9 ;  /* 0x0000000908097221 */ /* 0x008fca0000000000 */
[----:B------:R0:W-:Y:S04]  /*0720*/  STG.E desc[UR8][R4.64+0x4], R9 ;  /* 0x0000040904007986 */ /* 0x0001e8000c101908 */
[----:B------:R-:W4:Y:S04]  /*0730*/  LDG.E R8, desc[UR8][R2.64+0x8] ;  /* 0x0000080802087981 */ /* 0x000f28000c1e1900 */
[----:B0-----:R-:W2:Y:S01]  /*0740*/  LDG.E R9, desc[UR8][R4.64+0x14] ;  /* 0x0000140804097981 */ /* 0x001ea2000c1e1900 */
[----:B----4-:R-:W-:-:S05]  /*0750*/  FADD R11, R8, R11 ;  /* 0x0000000b080b7221 */ /* 0x010fca0000000000 */
[----:B------:R0:W-:Y:S04]  /*0760*/  STG.E desc[UR8][R4.64+0x8], R11 ;  /* 0x0000080b04007986 */ /* 0x0001e8000c101908 */
[----:B------:R-:W5:Y:S04]  /*0770*/  LDG.E R8, desc[UR8][R2.64+0xc] ;  /* 0x00000c0802087981 */ /* 0x000f68000c1e1900 */
[----:B0-----:R-:W3:Y:S01]  /*0780*/  LDG.E R11, desc[UR8][R4.64+0x18] ;  /* 0x00001808040b7981 */ /* 0x001ee2000c1e1900 */
[----:B-----5:R-:W-:-:S03]  /*0790*/  FADD R13, R8, R13 ;  /* 0x0000000d080d7221 */ /* 0x020fc60000000000 */
[----:B------:R-:W4:Y:S04]  /*07a0*/  LDG.E R8, desc[UR8][R4.64+0x10] ;  /* 0x0000100804087981 */ /* 0x000f28000c1e1900 */
[----:B------:R0:W-:Y:S04]  /*07b0*/  STG.E desc[UR8][R4.64+0xc], R13 ;  /* 0x00000c0d04007986 */ /* 0x0001e8000c101908 */
[----:B------:R-:W4:Y:S04]  /*07c0*/  LDG.E R7, desc[UR8][R2.64+0x10] ;  /* 0x0000100802077981 */ /* 0x000f28000c1e1900 */
[----:B0-----:R-:W5:Y:S01]  /*07d0*/  LDG.E R13, desc[UR8][R4.64+0x1c] ;  /* 0x00001c08040d7981 */ /* 0x001f62000c1e1900 */
[----:B----4-:R-:W-:-:S05]  /*07e0*/  FADD R7, R7, R8 ;  /* 0x0000000807077221 */ /* 0x010fca0000000000 */
[----:B------:R0:W-:Y:S04]  /*07f0*/  STG.E desc[UR8][R4.64+0x10], R7 ;  /* 0x0000100704007986 */ /* 0x0001e8000c101908 */
[----:B------:R-:W2:Y:S02]  /*0800*/  LDG.E R8, desc[UR8][R2.64+0x14] ;  /* 0x0000140802087981 */ /* 0x000ea4000c1e1900 */
[----:B--2---:R-:W-:-:S05]  /*0810*/  FADD R9, R8, R9 ;  /* 0x0000000908097221 */ /* 0x004fca0000000000 */
[----:B------:R0:W-:Y:S04]  /*0820*/  STG.E desc[UR8][R4.64+0x14], R9 ;  /* 0x0000140904007986 */ /* 0x0001e8000c101908 */
[----:B------:R-:W3:Y:S02]  /*0830*/  LDG.E R8, desc[UR8][R2.64+0x18] ;  /* 0x0000180802087981 */ /* 0x000ee4000c1e1900 */
[----:B---3--:R-:W-:-:S05]  /*0840*/  FADD R11, R8, R11 ;  /* 0x0000000b080b7221 */ /* 0x008fca0000000000 */
[----:B------:R0:W-:Y:S04]  /*0850*/  STG.E desc[UR8][R4.64+0x18], R11 ;  /* 0x0000180b04007986 */ /* 0x0001e8000c101908 */
[----:B------:R-:W5:Y:S01]  /*0860*/  LDG.E R8, desc[UR8][R2.64+0x1c] ;  /* 0x00001c0802087981 */ /* 0x000f62000c1e1900 */
[----:B------:R-:W-:Y:S01]  /*0870*/  IADD3 R0, PT, PT, R0, 0x8, RZ ;  /* 0x0000000800007810 */ /* 0x000fe20007ffe0ff */
[----:B-----5:R-:W-:-:S05]  /*0880*/  FADD R13, R8, R13 ;  /* 0x0000000d080d7221 */ /* 0x020fca0000000000 */
[----:B------:R0:W-:Y:S02]  /*0890*/  STG.E desc[UR8][R4.64+0x1c], R13 ;  /* 0x00001c0d04007986 */ /* 0x0001e4000c101908 */
.L_x_13:
[----:B------:R-:W-:Y:S05]  /*08a0*/  @!P1 EXIT ;  /* 0x000000000000994d */ /* 0x000fea0003800000 */
[----:B------:R-:W-:Y:S02]  /*08b0*/  ISETP.GE.U32.AND P0, PT, R12, 0x4, PT ;  /* 0x000000040c00780c */ /* 0x000fe40003f06070 */
[----:B------:R-:W-:-:S04]  /*08c0*/  LOP3.LUT R6, R6, 0x3, RZ, 0xc0, !PT ;  /* 0x0000000306067812 */ /* 0x000fc800078ec0ff */
[----:B------:R-:W-:-:S07]  /*08d0*/  ISETP.NE.AND P1, PT, R6, RZ, PT ;  /* 0x000000ff0600720c */ /* 0x000fce0003f25270 */
[----:B------:R-:W-:Y:S06]  /*08e0*/  @!P0 BRA `(.L_x_14) ;  /* 0x0000000000548947 */ /* 0x000fec0003800000 */
[----:B01----:R-:W0:Y:S08]  /*08f0*/  LDC.64 R4, c[0x0][0x388] ;  /* 0x0000e200ff047b82 */ /* 0x003e300000000a00 */
[----:B------:R-:W1:Y:S01]  /*0900*/  LDC.64 R2, c[0x0][0x390] ;  /* 0x0000e400ff027b82 */ /* 0x000e620000000a00 */
        /* <DEDUP_REMOVED lines=8> */
[----:B------:R2:W-:Y:S04]  /*0990*/  STG.E desc[UR8][R2.64], R7 ;  /* 0x0000000702007986 */ /* 0x0005e8000c101908 */
[----:B------:R-:W3:Y:S02]  /*09a0*/  LDG.E R8, desc[UR8][R4.64+0x4] ;  /* 0x0000040804087981 */ /* 0x000ee4000c1e1900 */
[----:B---3--:R-:W-:-:S05]  /*09b0*/  FADD R9, R8, R9 ;  /* 0x0000000908097221 */ /* 0x008fca0000000000 */
[----:B------:R2:W-:Y:S04]  /*09c0*/  STG.E desc[UR8][R2.64+0x4], R9 ;  /* 0x0000040902007986 */ /* 0x0005e8000c101908 */
[----:B------:R-:W4:Y:S02]  /*09d0*/  LDG.E R8, desc[UR8][R4.64+0x8] ;  /* 0x0000080804087981 */ /* 0x000f24000c1e1900 */
[----:B----4-:R-:W-:-:S05]  /*09e0*/  FADD R11, R8, R11 ;  /* 0x0000000b080b7221 */ /* 0x010fca0000000000 */
[----:B------:R2:W-:Y:S04]  /*09f0*/  STG.E desc[UR8][R2.64+0x8], R11 ;  /* 0x0000080b02007986 */ /* 0x0005e8000c101908 */
[----:B------:R-:W5:Y:S01]  /*0a00*/  LDG.E R8, desc[UR8][R4.64+0xc] ;  /* 0x00000c0804087981 */ /* 0x000f62000c1e1900 */
[----:B------:R-:W-:Y:S01]  /*0a10*/  IADD3 R0, PT, PT, R0, 0x4, RZ ;  /* 0x0000000400007810 */ /* 0x000fe20007ffe0ff */
[----:B-----5:R-:W-:-:S05]  /*0a20*/  FADD R13, R8, R13 ;  /* 0x0000000d080d7221 */ /* 0x020fca0000000000 */
[----:B------:R2:W-:Y:S02]  /*0a30*/  STG.E desc[UR8][R2.64+0xc], R13 ;  /* 0x00000c0d02007986 */ /* 0x0005e4000c101908 */
.L_x_14:
[----:B------:R-:W-:Y:S05]  /*0a40*/  @!P1 EXIT ;  /* 0x000000000000994d */ /* 0x000fea0003800000 */
[----:B--2---:R-:W2:Y:S01]  /*0a50*/  LDC.64 R2, c[0x0][0x390] ;  /* 0x0000e400ff027b82 */ /* 0x004ea20000000a00 */
[----:B------:R-:W-:-:S07]  /*0a60*/  IMAD.MOV R6, RZ, RZ, -R6 ;  /* 0x000000ffff067224 */ /* 0x000fce00078e0a06 */
[----:B01----:R-:W0:Y:S01]  /*0a70*/  LDC.64 R4, c[0x0][0x388] ;  /* 0x0000e200ff047b82 */ /* 0x003e220000000a00 */
[----:B--2---:R-:W-:-:S05]  /*0a80*/  IMAD.WIDE.U32 R2, R0, 0x4, R2 ;  /* 0x0000000400027825 */ /* 0x004fca00078e0002 */
[----:B------:R-:W-:Y:S01]  /*0a90*/  MOV R9, R3 ;  /* 0x0000000300097202 */ /* 0x000fe20000000f00 */
[----:B0-----:R-:W-:Y:S01]  /*0aa0*/  IMAD.WIDE.U32 R4, R0, 0x4, R4 ;  /* 0x0000000400047825 */ /* 0x001fe200078e0004 */
[----:B------:R-:W-:-:S07]  /*0ab0*/  MOV R0, R2 ;  /* 0x0000000200007202 */ /* 0x000fce0000000f00 */
.L_x_15:
[----:B0-----:R-:W-:Y:S02]  /*0ac0*/  MOV R2, R0 ;  /* 0x0000000000027202 */ /* 0x001fe40000000f00 */
[----:B------:R-:W-:Y:S01]  /*0ad0*/  MOV R3, R9 ;  /* 0x0000000900037202 */ /* 0x000fe20000000f00 */
[----:B------:R0:W2:Y:S04]  /*0ae0*/  LDG.E R0, desc[UR8][R4.64] ;  /* 0x0000000804007981 */ /* 0x0000a8000c1e1900 */
[----:B------:R-:W2:Y:S01]  /*0af0*/  LDG.E R7, desc[UR8][R2.64] ;  /* 0x0000000802077981 */ /* 0x000ea2000c1e1900 */
[----:B------:R-:W-:-:S04]  /*0b00*/  IADD3 R6, PT, PT, R6, 0x1, RZ ;  /* 0x0000000106067810 */ /* 0x000fc80007ffe0ff */
[----:B------:R-:W-:Y:S02]  /*0b10*/  ISETP.NE.AND P0, PT, R6, RZ, PT ;  /* 0x000000ff0600720c */ /* 0x000fe40003f05270 */
[----:B0-----:R-:W-:-:S04]  /*0b20*/  IADD3 R4, P2, PT, R4, 0x4, RZ ;  /* 0x0000000404047810 */ /* 0x001fc80007f5e0ff */
[----:B------:R-:W-:Y:S01]  /*0b30*/  IADD3.X R5, PT, PT, RZ, R5, RZ, P2, !PT ;  /* 0x00000005ff057210 */ /* 0x000fe200017fe4ff */
[----:B--2---:R-:W-:Y:S01]  /*0b40*/  FADD R7, R0, R7 ;  /* 0x0000000700077221 */ /* 0x004fe20000000000 */
[----:B------:R-:W-:-:S04]  /*0b50*/  IADD3 R0, P1, PT, R2, 0x4, RZ ;  /* 0x0000000402007810 */ /* 0x000fc80007f3e0ff */
[----:B------:R0:W-:Y:S01]  /*0b60*/  STG.E desc[UR8][R2.64], R7 ;  /* 0x0000000702007986 */ /* 0x0001e2000c101908 */
[----:B------:R-:W-:Y:S01]  /*0b70*/  IADD3.X R9, PT, PT, RZ, R3, RZ, P1, !PT ;  /* 0x00000003ff097210 */ /* 0x000fe20000ffe4ff */
[----:B------:R-:W-:Y:S07]  /*0b80*/  @P0 BRA `(.L_x_15) ;  /* 0xfffffffc00cc0947 */ /* 0x000fee000383ffff */
[----:B------:R-:W-:Y:S05]  /*0b90*/  EXIT ;  /* 0x000000000000794d */ /* 0x000fea0003800000 */
.L_x_16:
        /* <DEDUP_REMOVED lines=14> */
.L_x_20:


//--------------------- .nv.shared.reserved.0     --------------------------
	.section	.nv.shared.reserved.0,"aw",@nobits
	.weak		__nv_reservedSMEM_offset_0_alias
	.size		__nv_reservedSMEM_offset_0_alias, 0, 64
	.other		__nv_reservedSMEM_offset_0_alias,@"STO_CUDA_RESERVED_SHARED STV_DEFAULT"
__nv_reservedSMEM_offset_0_alias:
	.zero		0
	.zero		64


//--------------------- .nv.constant0._Z6vecAddPfS_i --------------------------
	.section	.nv.constant0._Z6vecAddPfS_i,"a",@progbits
	.sectionflags	@""
	.align	4
.nv.constant0._Z6vecAddPfS_i:
	.zero		916


//--------------------- .nv.constant0._Z20add_parallel_nblocksiPfS_ --------------------------
	.section	.nv.constant0._Z20add_parallel_nblocksiPfS_,"a",@progbits
	.sectionflags	@""
	.align	4
.nv.constant0._Z20add_parallel_nblocksiPfS_:
	.zero		920


//--------------------- .nv.constant0._Z19add_parallel_1blockiPfS_ --------------------------
	.section	.nv.constant0._Z19add_parallel_1blockiPfS_,"a",@progbits
	.sectionflags	@""
	.align	4
.nv.constant0._Z19add_parallel_1blockiPfS_:
	.zero		920


//--------------------- .nv.constant0._Z3addiPfS_ --------------------------
	.section	.nv.constant0._Z3addiPfS_,"a",@progbits
	.sectionflags	@""
	.align	4
.nv.constant0._Z3addiPfS_:
	.zero		920


//--------------------- SYMBOLS --------------------------

	.type		.nv.reservedSmem.offset0,@object
	.size		.nv.reservedSmem.offset0,0x4
